// auto-generated by cutlass_sweep.gemm — config: {"arch": "sm_100", "cluster_m": 1, "cluster_n": 1, "dtype": "e4m3", "dtype_b": "e5m2", "layout": "nn", "stages": 0, "tile_k": 32, "tile_m": 128, "tile_n": 256}
#include "cutlass/cutlass.h"
#include "cutlass/gemm/collective/collective_builder.hpp"
#include "cutlass/gemm/device/gemm_universal_adapter.h"
#include "cutlass/gemm/kernel/gemm_universal.hpp"
#include "cutlass/epilogue/collective/collective_builder.hpp"

using ElemA = cutlass::float_e4m3_t;
using ElemB = cutlass::float_e5m2_t;
using ElemCD = cutlass::float_e4m3_t;
using Acc  = float;
using TileShape    = cute::Shape<cute::_128, cute::_256, cute::_32>;
using ClusterShape = cute::Shape<cute::_1, cute::_1, cute::_1>;

using CollectiveEpilogue = typename cutlass::epilogue::collective::CollectiveBuilder<
    cutlass::arch::Sm100, cutlass::arch::OpClassTensorOp,
    TileShape, ClusterShape,
    cutlass::epilogue::collective::EpilogueTileAuto,
    Acc, Acc,
    ElemCD, cutlass::layout::RowMajor, 128 / cutlass::sizeof_bits<ElemCD>::value,
    ElemCD, cutlass::layout::RowMajor, 128 / cutlass::sizeof_bits<ElemCD>::value,
    cutlass::epilogue::collective::EpilogueScheduleAuto
  >::CollectiveOp;

using CollectiveMainloop = typename cutlass::gemm::collective::CollectiveBuilder<
    cutlass::arch::Sm100, cutlass::arch::OpClassTensorOp,
    ElemA, cutlass::layout::RowMajor, 128 / cutlass::sizeof_bits<ElemA>::value,
    ElemB, cutlass::layout::RowMajor, 128 / cutlass::sizeof_bits<ElemB>::value,
    Acc,
    TileShape, ClusterShape,
    cutlass::gemm::collective::StageCountAutoCarveout<static_cast<int>(sizeof(typename CollectiveEpilogue::SharedStorage))>,
    cutlass::gemm::collective::KernelScheduleAuto
  >::CollectiveOp;

using GemmKernel = cutlass::gemm::kernel::GemmUniversal<
    cute::Shape<int,int,int,int>,
    CollectiveMainloop,
    CollectiveEpilogue
>;
using Gemm = cutlass::gemm::device::GemmUniversalAdapter<GemmKernel>;

// Force the device kernel symbol into the cubin without needing a host main.
auto* _anchor = &cutlass::device_kernel<GemmKernel>;


// ===== COMPILED SASS (sm_100a) =====

	.target	sm_100a

	.elftype	@"ET_EXEC"


//--------------------- .note.nv.tkinfo           --------------------------
	.section	.note.nv.tkinfo,"",@"SHT_NOTE"
	.sectionflags	@"SHF_NOTE_NV_TKINFO"
	.tkinfo
        /*0018*/ 	.word	0x00000002
        /*0030*/ 	.string	""
        /*0030*/ 	.string	"ptxas"
        /*0030*/ 	.string	"Cuda compilation tools, release 13.0, V13.0.88"
        /*0030*/ 	.string	"Build cuda_13.0.r13.0/compiler.36424714_0"
        /*0030*/ 	.string	"-arch sm_100a -m 64 "



//--------------------- .note.nv.cuinfo           --------------------------
	.section	.note.nv.cuinfo,"",@"SHT_NOTE"
	.sectionflags	@"SHF_NOTE_NV_CUINFO"
        /*0018*/ 	.short	0x0002
        /*001a*/ 	.short	0x0064
        /*001c*/ 	.short	0x0082
	.zero		2


//--------------------- .nv.info                  --------------------------
	.section	.nv.info,"",@"SHT_CUDA_INFO"
	.align	4


	//----- nvinfo : EIATTR_REGCOUNT
	.align		4
        /*0000*/ 	.byte	0x04, 0x2f
        /*0002*/ 	.short	(.L_20 - .L_19)
	.align		4
.L_19:
        /*0004*/ 	.word	index@(_ZN7cutlass13device_kernelINS_4gemm6kernel13GemmUniversalIN4cute5tupleIJiiiiEEENS1_10collective13CollectiveMmaINS1_35MainloopSm100TmaUmmaWarpSpecializedILi14ELi2ELi2ENS5_IJNS4_1CILi1EEESB_SB_EEEEENS5_IJNSA_ILi128EEENSA_ILi256EEENSA_ILi32EEEEEENS_12float_e4m3_tENS5_IJlSB_lEEENS_12float_e5m2_tENS5_IJSB_llEEENS4_8TiledMMAINS4_8MMA_AtomIJNS4_10MMA_TraitsINS4_19SM100_MMA_F8F6F4_SSEJSI_SK_fSE_SF_NS4_17integral_constantINS4_4UMMA5MajorELSS_0EEENSQ_ISS_LSS_1EEENSQ_INSR_7ScaleInELSV_0EEESW_EEEEEENS4_6LayoutISC_NS5_IJNSA_ILi0EEES10_S10_EEEEENS5_IJNS4_10UnderscoreES13_S13_EEEEENS4_13SM90_TMA_LOADENS4_14ComposedLayoutINS4_7SwizzleILi1ELi4ELi3EEENS4_18smem_ptr_flag_bitsILi8EEENSZ_INS5_IJNSA_ILi8EEESG_EEENS5_IJSG_SB_EEEEEEEvNS4_8identityES16_NS17_INS18_ILi3ELi4ELi3EEES1B_NSZ_INS5_IJSE_S1C_EEENS5_IJSB_SE_EEEEEEEvS1H_EENS_8epilogue10collective18CollectiveEpilogueINS1O_23Sm100TmaWarpSpecializedILi4ELi2ELi64ELb0ELb0EEEJSH_NS5_IJNSZ_ISE_SB_EENSZ_INSA_ILi64EEESB_EEEEESI_SJ_SI_SJ_NS1O_6fusion15FusionCallbacksIS1S_NS1X_17LinearCombinationISI_fSI_fLNS_15FloatRoundStyleE2EEESH_S1W_JEEENS4_5SM1004TMEM4LOAD26SM100_TMEM_LOAD_32dp32b64xES16_NS17_INS18_ILi2ELi4ELi3EEES1B_NSZ_INS5_IJS1C_S1U_EEENS5_IJS1U_SB_EEEEEEENS4_39AutoVectorizingCopyWithAssumedAlignmentILi128EEENS4_14SM90_TMA_STOREES2B_S2D_S2D_EEEvvEEEEvNT_6ParamsE)
        /*0008*/ 	.word	0x000000e0


	//----- nvinfo : EIATTR_FRAME_SIZE
	.align		4
.L_20:
        /*000c*/ 	.byte	0x04, 0x11
        /*000e*/ 	.short	(.L_22 - .L_21)
	.align		4
.L_21:
        /*0010*/ 	.word	index@($__internal_2_$__cuda_sm10x_tcgen05_guardrail_trap_unallocated_columns_being_dealloced)
        /*0014*/ 	.word	0x00000000


	//----- nvinfo : EIATTR_FRAME_SIZE
	.align		4
.L_22:
        /*0018*/ 	.byte	0x04, 0x11
        /*001a*/ 	.short	(.L_24 - .L_23)
	.align		4
.L_23:
        /*001c*/ 	.word	index@($__internal_1_$__cuda_sm10x_tcgen05_guardrail_trap_phase_invalid_during_alloc)
        /*0020*/ 	.word	0x00000000


	//----- nvinfo : EIATTR_FRAME_SIZE
	.align		4
.L_24:
        /*0024*/ 	.byte	0x04, 0x11
        /*0026*/ 	.short	(.L_26 - .L_25)
	.align		4
.L_25:
        /*0028*/ 	.word	index@($__internal_0_$__cuda_sm10x_tcgen05_guardrail_trap_col_being_dealloced_not_returned_by_alloc)
        /*002c*/ 	.word	0x00000000


	//----- nvinfo : EIATTR_FRAME_SIZE
	.align		4
.L_26:
        /*0030*/ 	.byte	0x04, 0x11
        /*0032*/ 	.short	(.L_28 - .L_27)
	.align		4
.L_27:
        /*0034*/ 	.word	index@(_ZN7cutlass13device_kernelINS_4gemm6kernel13GemmUniversalIN4cute5tupleIJiiiiEEENS1_10collective13CollectiveMmaINS1_35MainloopSm100TmaUmmaWarpSpecializedILi14ELi2ELi2ENS5_IJNS4_1CILi1EEESB_SB_EEEEENS5_IJNSA_ILi128EEENSA_ILi256EEENSA_ILi32EEEEEENS_12float_e4m3_tENS5_IJlSB_lEEENS_12float_e5m2_tENS5_IJSB_llEEENS4_8TiledMMAINS4_8MMA_AtomIJNS4_10MMA_TraitsINS4_19SM100_MMA_F8F6F4_SSEJSI_SK_fSE_SF_NS4_17integral_constantINS4_4UMMA5MajorELSS_0EEENSQ_ISS_LSS_1EEENSQ_INSR_7ScaleInELSV_0EEESW_EEEEEENS4_6LayoutISC_NS5_IJNSA_ILi0EEES10_S10_EEEEENS5_IJNS4_10UnderscoreES13_S13_EEEEENS4_13SM90_TMA_LOADENS4_14ComposedLayoutINS4_7SwizzleILi1ELi4ELi3EEENS4_18smem_ptr_flag_bitsILi8EEENSZ_INS5_IJNSA_ILi8EEESG_EEENS5_IJSG_SB_EEEEEEEvNS4_8identityES16_NS17_INS18_ILi3ELi4ELi3EEES1B_NSZ_INS5_IJSE_S1C_EEENS5_IJSB_SE_EEEEEEEvS1H_EENS_8epilogue10collective18CollectiveEpilogueINS1O_23Sm100TmaWarpSpecializedILi4ELi2ELi64ELb0ELb0EEEJSH_NS5_IJNSZ_ISE_SB_EENSZ_INSA_ILi64EEESB_EEEEESI_SJ_SI_SJ_NS1O_6fusion15FusionCallbacksIS1S_NS1X_17LinearCombinationISI_fSI_fLNS_15FloatRoundStyleE2EEESH_S1W_JEEENS4_5SM1004TMEM4LOAD26SM100_TMEM_LOAD_32dp32b64xES16_NS17_INS18_ILi2ELi4ELi3EEES1B_NSZ_INS5_IJS1C_S1U_EEENS5_IJS1U_SB_EEEEEEENS4_39AutoVectorizingCopyWithAssumedAlignmentILi128EEENS4_14SM90_TMA_STOREES2B_S2D_S2D_EEEvvEEEEvNT_6ParamsE)
        /*0038*/ 	.word	0x00000000


	//----- nvinfo : EIATTR_MIN_STACK_SIZE
	.align		4
.L_28:
        /*003c*/ 	.byte	0x04, 0x12
        /*003e*/ 	.short	(.L_30 - .L_29)
	.align		4
.L_29:
        /*0040*/ 	.word	index@(_ZN7cutlass13device_kernelINS_4gemm6kernel13GemmUniversalIN4cute5tupleIJiiiiEEENS1_10collective13CollectiveMmaINS1_35MainloopSm100TmaUmmaWarpSpecializedILi14ELi2ELi2ENS5_IJNS4_1CILi1EEESB_SB_EEEEENS5_IJNSA_ILi128EEENSA_ILi256EEENSA_ILi32EEEEEENS_12float_e4m3_tENS5_IJlSB_lEEENS_12float_e5m2_tENS5_IJSB_llEEENS4_8TiledMMAINS4_8MMA_AtomIJNS4_10MMA_TraitsINS4_19SM100_MMA_F8F6F4_SSEJSI_SK_fSE_SF_NS4_17integral_constantINS4_4UMMA5MajorELSS_0EEENSQ_ISS_LSS_1EEENSQ_INSR_7ScaleInELSV_0EEESW_EEEEEENS4_6LayoutISC_NS5_IJNSA_ILi0EEES10_S10_EEEEENS5_IJNS4_10UnderscoreES13_S13_EEEEENS4_13SM90_TMA_LOADENS4_14ComposedLayoutINS4_7SwizzleILi1ELi4ELi3EEENS4_18smem_ptr_flag_bitsILi8EEENSZ_INS5_IJNSA_ILi8EEESG_EEENS5_IJSG_SB_EEEEEEEvNS4_8identityES16_NS17_INS18_ILi3ELi4ELi3EEES1B_NSZ_INS5_IJSE_S1C_EEENS5_IJSB_SE_EEEEEEEvS1H_EENS_8epilogue10collective18CollectiveEpilogueINS1O_23Sm100TmaWarpSpecializedILi4ELi2ELi64ELb0ELb0EEEJSH_NS5_IJNSZ_ISE_SB_EENSZ_INSA_ILi64EEESB_EEEEESI_SJ_SI_SJ_NS1O_6fusion15FusionCallbacksIS1S_NS1X_17LinearCombinationISI_fSI_fLNS_15FloatRoundStyleE2EEESH_S1W_JEEENS4_5SM1004TMEM4LOAD26SM100_TMEM_LOAD_32dp32b64xES16_NS17_INS18_ILi2ELi4ELi3EEES1B_NSZ_INS5_IJS1C_S1U_EEENS5_IJS1U_SB_EEEEEEENS4_39AutoVectorizingCopyWithAssumedAlignmentILi128EEENS4_14SM90_TMA_STOREES2B_S2D_S2D_EEEvvEEEEvNT_6ParamsE)
        /*0044*/ 	.word	0x00000000
.L_30:


//--------------------- .nv.compat                --------------------------
	.section	.nv.compat,"",@"SHT_CUDA_COMPAT_INFO"
	.align	4
        /*0000*/ 	.byte	0x02, 0x09, 0x01, 0x00, 0x02, 0x02, 0x02, 0x00, 0x02, 0x05, 0x05, 0x00, 0x03, 0x07, 0x01, 0x01
        /*0010*/ 	.byte	0x02, 0x03, 0x01, 0x00, 0x02, 0x06, 0x01, 0x00, 0x04, 0x0b, 0x08, 0x00, 0x09, 0x00, 0x00, 0x00
        /*0020*/ 	.byte	0x00, 0x00, 0x00, 0x00


//--------------------- .nv.info._ZN7cutlass13device_kernelINS_4gemm6kernel13GemmUniversalIN4cute5tupleIJiiiiEEENS1_10collective13CollectiveMmaINS1_35MainloopSm100TmaUmmaWarpSpecializedILi14ELi2ELi2ENS5_IJNS4_1CILi1EEESB_SB_EEEEENS5_IJNSA_ILi128EEENSA_ILi256EEENSA_ILi32EEEEEENS_12float_e4m3_tENS5_IJlSB_lEEENS_12float_e5m2_tENS5_IJSB_llEEENS4_8TiledMMAINS4_8MMA_AtomIJNS4_10MMA_TraitsINS4_19SM100_MMA_F8F6F4_SSEJSI_SK_fSE_SF_NS4_17integral_constantINS4_4UMMA5MajorELSS_0EEENSQ_ISS_LSS_1EEENSQ_INSR_7ScaleInELSV_0EEESW_EEEEEENS4_6LayoutISC_NS5_IJNSA_ILi0EEES10_S10_EEEEENS5_IJNS4_10UnderscoreES13_S13_EEEEENS4_13SM90_TMA_LOADENS4_14ComposedLayoutINS4_7SwizzleILi1ELi4ELi3EEENS4_18smem_ptr_flag_bitsILi8EEENSZ_INS5_IJNSA_ILi8EEESG_EEENS5_IJSG_SB_EEEEEEEvNS4_8identityES16_NS17_INS18_ILi3ELi4ELi3EEES1B_NSZ_INS5_IJSE_S1C_EEENS5_IJSB_SE_EEEEEEEvS1H_EENS_8epilogue10collective18CollectiveEpilogueINS1O_23Sm100TmaWarpSpecializedILi4ELi2ELi64ELb0ELb0EEEJSH_NS5_IJNSZ_ISE_SB_EENSZ_INSA_ILi64EEESB_EEEEESI_SJ_SI_SJ_NS1O_6fusion15FusionCallbacksIS1S_NS1X_17LinearCombinationISI_fSI_fLNS_15FloatRoundStyleE2EEESH_S1W_JEEENS4_5SM1004TMEM4LOAD26SM100_TMEM_LOAD_32dp32b64xES16_NS17_INS18_ILi2ELi4ELi3EEES1B_NSZ_INS5_IJS1C_S1U_EEENS5_IJS1U_SB_EEEEEEENS4_39AutoVectorizingCopyWithAssumedAlignmentILi128EEENS4_14SM90_TMA_STOREES2B_S2D_S2D_EEEvvEEEEvNT_6ParamsE --------------------------
	.section	.nv.info._ZN7cutlass13device_kernelINS_4gemm6kernel13GemmUniversalIN4cute5tupleIJiiiiEEENS1_10collective13CollectiveMmaINS1_35MainloopSm100TmaUmmaWarpSpecializedILi14ELi2ELi2ENS5_IJNS4_1CILi1EEESB_SB_EEEEENS5_IJNSA_ILi128EEENSA_ILi256EEENSA_ILi32EEEEEENS_12float_e4m3_tENS5_IJlSB_lEEENS_12float_e5m2_tENS5_IJSB_llEEENS4_8TiledMMAINS4_8MMA_AtomIJNS4_10MMA_TraitsINS4_19SM100_MMA_F8F6F4_SSEJSI_SK_fSE_SF_NS4_17integral_constantINS4_4UMMA5MajorELSS_0EEENSQ_ISS_LSS_1EEENSQ_INSR_7ScaleInELSV_0EEESW_EEEEEENS4_6LayoutISC_NS5_IJNSA_ILi0EEES10_S10_EEEEENS5_IJNS4_10UnderscoreES13_S13_EEEEENS4_13SM90_TMA_LOADENS4_14ComposedLayoutINS4_7SwizzleILi1ELi4ELi3EEENS4_18smem_ptr_flag_bitsILi8EEENSZ_INS5_IJNSA_ILi8EEESG_EEENS5_IJSG_SB_EEEEEEEvNS4_8identityES16_NS17_INS18_ILi3ELi4ELi3EEES1B_NSZ_INS5_IJSE_S1C_EEENS5_IJSB_SE_EEEEEEEvS1H_EENS_8epilogue10collective18CollectiveEpilogueINS1O_23Sm100TmaWarpSpecializedILi4ELi2ELi64ELb0ELb0EEEJSH_NS5_IJNSZ_ISE_SB_EENSZ_INSA_ILi64EEESB_EEEEESI_SJ_SI_SJ_NS1O_6fusion15FusionCallbacksIS1S_NS1X_17LinearCombinationISI_fSI_fLNS_15FloatRoundStyleE2EEESH_S1W_JEEENS4_5SM1004TMEM4LOAD26SM100_TMEM_LOAD_32dp32b64xES16_NS17_INS18_ILi2ELi4ELi3EEES1B_NSZ_INS5_IJS1C_S1U_EEENS5_IJS1U_SB_EEEEEEENS4_39AutoVectorizingCopyWithAssumedAlignmentILi128EEENS4_14SM90_TMA_STOREES2B_S2D_S2D_EEEvvEEEEvNT_6ParamsE,"",@"SHT_CUDA_INFO"
	.sectionflags	@""
	.align	4


	//----- nvinfo : EIATTR_CUDA_API_VERSION
	.align		4
        /*0000*/ 	.byte	0x04, 0x37
        /*0002*/ 	.short	(.L_32 - .L_31)
.L_31:
        /*0004*/ 	.word	0x00000082


	//----- nvinfo : EIATTR_KPARAM_INFO
	.align		4
.L_32:
        /*0008*/ 	.byte	0x04, 0x17
        /*000a*/ 	.short	(.L_34 - .L_33)
.L_33:
        /*000c*/ 	.word	0x00000000
        /*0010*/ 	.short	0x0000
        /*0012*/ 	.short	0x0000
        /*0014*/ 	.byte	0x00, 0xf0, 0x01, 0x20


	//----- nvinfo : EIATTR_AT_ENTRY_FRAGMENTS
	.align		4
.L_34:
        /*0018*/ 	.byte	0x04, 0x4f
        /*001a*/ 	.short	(.L_36 - .L_35)


	//   ....[0]....
.L_35:
        /*001c*/ 	.word	0x00000006


	//----- nvinfo : EIATTR_RESERVED_SMEM_USED
	.align		4
.L_36:
        /*0020*/ 	.byte	0x01, 0x41
	.zero		2


	//----- nvinfo : EIATTR_SPARSE_MMA_MASK
	.align		4
        /*0024*/ 	.byte	0x03, 0x50
        /*0026*/ 	.short	0x0000


	//----- nvinfo : EIATTR_TCGEN05_1CTA_USED
	.align		4
        /*0028*/ 	.byte	0x01, 0x51
	.zero		2


	//----- nvinfo : EIATTR_MAXREG_COUNT
	.align		4
        /*002c*/ 	.byte	0x03, 0x1b
        /*002e*/ 	.short	0x00ff


	//----- nvinfo : EIATTR_NUM_BARRIERS
	.align		4
        /*0030*/ 	.byte	0x02, 0x4c
        /*0032*/ 	.byte	0x07
	.zero		1


	//----- nvinfo : EIATTR_EXTERNS
	.align		4
        /*0034*/ 	.byte	0x04, 0x0f
        /*0036*/ 	.short	(.L_38 - .L_37)


	//   ....[0]....
	.align		4
.L_37:
        /*0038*/ 	.word	index@(__assertfail)


	//----- nvinfo : EIATTR_MERCURY_ISA_VERSION
	.align		4
.L_38:
        /*003c*/ 	.byte	0x03, 0x5f
        /*003e*/ 	.short	0x0101


	//----- nvinfo : EIATTR_INT_WARP_WIDE_INSTR_OFFSETS
	.align		4
        /*0040*/ 	.byte	0x04, 0x31
        /*0042*/ 	.short	(.L_40 - .L_39)


	//   ....[0]....
.L_39:
        /*0044*/ 	.word	0x00001fd0


	//   ....[1]....
        /*0048*/ 	.word	0x00003d50


	//   ....[2]....
        /*004c*/ 	.word	0x00003d70


	//   ....[3]....
        /*0050*/ 	.word	0x00003da0


	//   ....[4]....
        /*0054*/ 	.word	0x000046e0


	//   ....[5]....
        /*0058*/ 	.word	0x00004750


	//   ....[6]....
        /*005c*/ 	.word	0x00004830


	//   ....[7]....
        /*0060*/ 	.word	0x000048b0


	//   ....[8]....
        /*0064*/ 	.word	0x000049c0


	//   ....[9]....
        /*0068*/ 	.word	0x00004a50


	//   ....[10]....
        /*006c*/ 	.word	0x00004c30


	//   ....[11]....
        /*0070*/ 	.word	0x00004d90


	//----- nvinfo : EIATTR_COOP_GROUP_MASK_REGIDS
	.align		4
.L_40:
        /*0074*/ 	.byte	0x04, 0x29
        /*0076*/ 	.short	(.L_42 - .L_41)


	//   ....[0]....
.L_41:
        /*0078*/ 	.word	0xffffffff


	//   ....[1]....
        /*007c*/ 	.word	0xffffffff


	//   ....[2]....
        /*0080*/ 	.word	0xffffffff


	//   ....[3]....
        /*0084*/ 	.word	0xffffffff


	//   ....[4]....
        /*0088*/ 	.word	0xffffffff


	//   ....[5]....
        /*008c*/ 	.word	0xffffffff


	//   ....[6]....
        /*0090*/ 	.word	0xffffffff


	//   ....[7]....
        /*0094*/ 	.word	0xffffffff


	//   ....[8]....
        /*0098*/ 	.word	0xffffffff


	//   ....[9]....
        /*009c*/ 	.word	0xffffffff


	//   ....[10]....
        /*00a0*/ 	.word	0xffffffff


	//   ....[11]....
        /*00a4*/ 	.word	0xffffffff


	//   ....[12]....
        /*00a8*/ 	.word	0xffffffff


	//----- nvinfo : EIATTR_COOP_GROUP_INSTR_OFFSETS
	.align		4
.L_42:
        /*00ac*/ 	.byte	0x04, 0x28
        /*00ae*/ 	.short	(.L_44 - .L_43)


	//   ....[0]....
.L_43:
        /*00b0*/ 	.word	0x00000090


	//   ....[1]....
        /*00b4*/ 	.word	0x000004d0


	//   ....[2]....
        /*00b8*/ 	.word	0x000007b0


	//   ....[3]....
        /*00bc*/ 	.word	0x00000950


	//   ....[4]....
        /*00c0*/ 	.word	0x00000a50


	//   ....[5]....
        /*00c4*/ 	.word	0x00000bc0


	//   ....[6]....
        /*00c8*/ 	.word	0x00000d20


	//   ....[7]....
        /*00cc*/ 	.word	0x00001eb0


	//   ....[8]....
        /*00d0*/ 	.word	0x00003230


	//   ....[9]....
        /*00d4*/ 	.word	0x00003440


	//   ....[10]....
        /*00d8*/ 	.word	0x00003470


	//   ....[11]....
        /*00dc*/ 	.word	0x00003c30


	//   ....[12]....
        /*00e0*/ 	.word	0x00003e60


	//----- nvinfo : EIATTR_VRC_CTA_INIT_COUNT
	.align		4
.L_44:
        /*00e4*/ 	.byte	0x02, 0x4a
        /*00e6*/ 	.byte	0x80
	.zero		1


	//----- nvinfo : EIATTR_SYSCALL_OFFSETS
	.align		4
        /*00e8*/ 	.byte	0x04, 0x46
        /*00ea*/ 	.short	(.L_46 - .L_45)


	//   ....[0]....
.L_45:
        /*00ec*/ 	.word	0x00005800


	//   ....[1]....
        /*00f0*/ 	.word	0x00005940


	//   ....[2]....
        /*00f4*/ 	.word	0x000061a0


	//   ....[3]....
        /*00f8*/ 	.word	0x000077c0


	//   ....[4]....
        /*00fc*/ 	.word	0x00008d70


	//   ....[5]....
        /*0100*/ 	.word	0x0000a340


	//----- nvinfo : EIATTR_MBARRIER_INSTR_OFFSETS
	.align		4
.L_46:
        /*0104*/ 	.byte	0x04, 0x39
        /*0106*/ 	.short	(.L_48 - .L_47)


	//   ....[0]....
.L_47:
        /*0108*/ 	.word	0x000005d0
        /*010c*/ 	.word	0x000000ff
        /*0110*/ 	.word	0x00000000
        /*0114*/ 	.short	0x0100
        /*0116*/ 	.byte	0x05
	.zero		1


	//   ....[1]....
        /*0118*/ 	.word	0x000005e0
        /*011c*/ 	.word	0x000000ff
        /*0120*/ 	.word	0x00000070
        /*0124*/ 	.short	0x0100
        /*0126*/ 	.byte	0x05
	.zero		1


	//   ....[2]....
        /*0128*/ 	.word	0x000005f0
        /*012c*/ 	.word	0x000000ff
        /*0130*/ 	.word	0x00000008
        /*0134*/ 	.short	0x0100
        /*0136*/ 	.byte	0x05
	.zero		1


	//   ....[3]....
        /*0138*/ 	.word	0x00000600
        /*013c*/ 	.word	0x000000ff
        /*0140*/ 	.word	0x00000078
        /*0144*/ 	.short	0x0100
        /*0146*/ 	.byte	0x05
	.zero		1


	//   ....[4]....
        /*0148*/ 	.word	0x00000610
        /*014c*/ 	.word	0x000000ff
        /*0150*/ 	.word	0x00000010
        /*0154*/ 	.short	0x0100
        /*0156*/ 	.byte	0x05
	.zero		1


	//   ....[5]....
        /*0158*/ 	.word	0x00000620
        /*015c*/ 	.word	0x000000ff
        /*0160*/ 	.word	0x00000080
        /*0164*/ 	.short	0x0100
        /*0166*/ 	.byte	0x05
	.zero		1


	//   ....[6]....
        /*0168*/ 	.word	0x00000630
        /*016c*/ 	.word	0x000000ff
        /*0170*/ 	.word	0x00000018
        /*0174*/ 	.short	0x0100
        /*0176*/ 	.byte	0x05
	.zero		1


	//   ....[7]....
        /*0178*/ 	.word	0x00000640
        /*017c*/ 	.word	0x000000ff
        /*0180*/ 	.word	0x00000088
        /*0184*/ 	.short	0x0100
        /*0186*/ 	.byte	0x05
	.zero		1


	//   ....[8]....
        /*0188*/ 	.word	0x00000650
        /*018c*/ 	.word	0x000000ff
        /*0190*/ 	.word	0x00000020
        /*0194*/ 	.short	0x0100
        /*0196*/ 	.byte	0x05
	.zero		1


	//   ....[9]....
        /*0198*/ 	.word	0x00000660
        /*019c*/ 	.word	0x000000ff
        /*01a0*/ 	.word	0x00000090
        /*01a4*/ 	.short	0x0100
        /*01a6*/ 	.byte	0x05
	.zero		1


	//   ....[10]....
        /*01a8*/ 	.word	0x00000670
        /*01ac*/ 	.word	0x000000ff
        /*01b0*/ 	.word	0x00000028
        /*01b4*/ 	.short	0x0100
        /*01b6*/ 	.byte	0x05
	.zero		1


	//   ....[11]....
        /*01b8*/ 	.word	0x00000680
        /*01bc*/ 	.word	0x000000ff
        /*01c0*/ 	.word	0x00000098
        /*01c4*/ 	.short	0x0100
        /*01c6*/ 	.byte	0x05
	.zero		1


	//   ....[12]....
        /*01c8*/ 	.word	0x00000690
        /*01cc*/ 	.word	0x000000ff
        /*01d0*/ 	.word	0x00000030
        /*01d4*/ 	.short	0x0100
        /*01d6*/ 	.byte	0x05
	.zero		1


	//   ....[13]....
        /*01d8*/ 	.word	0x000006a0
        /*01dc*/ 	.word	0x000000ff
        /*01e0*/ 	.word	0x000000a0
        /*01e4*/ 	.short	0x0100
        /*01e6*/ 	.byte	0x05
	.zero		1


	//   ....[14]....
        /*01e8*/ 	.word	0x000006b0
        /*01ec*/ 	.word	0x000000ff
        /*01f0*/ 	.word	0x00000038
        /*01f4*/ 	.short	0x0100
        /*01f6*/ 	.byte	0x05
	.zero		1


	//   ....[15]....
        /*01f8*/ 	.word	0x000006c0
        /*01fc*/ 	.word	0x000000ff
        /*0200*/ 	.word	0x000000a8
        /*0204*/ 	.short	0x0100
        /*0206*/ 	.byte	0x05
	.zero		1


	//   ....[16]....
        /*0208*/ 	.word	0x000006d0
        /*020c*/ 	.word	0x000000ff
        /*0210*/ 	.word	0x00000040
        /*0214*/ 	.short	0x0100
        /*0216*/ 	.byte	0x05
	.zero		1


	//   ....[17]....
        /*0218*/ 	.word	0x000006e0
        /*021c*/ 	.word	0x000000ff
        /*0220*/ 	.word	0x000000b0
        /*0224*/ 	.short	0x0100
        /*0226*/ 	.byte	0x05
	.zero		1


	//   ....[18]....
        /*0228*/ 	.word	0x000006f0
        /*022c*/ 	.word	0x000000ff
        /*0230*/ 	.word	0x00000048
        /*0234*/ 	.short	0x0100
        /*0236*/ 	.byte	0x05
	.zero		1


	//   ....[19]....
        /*0238*/ 	.word	0x00000700
        /*023c*/ 	.word	0x000000ff
        /*0240*/ 	.word	0x000000b8
        /*0244*/ 	.short	0x0100
        /*0246*/ 	.byte	0x05
	.zero		1


	//   ....[20]....
        /*0248*/ 	.word	0x00000710
        /*024c*/ 	.word	0x000000ff
        /*0250*/ 	.word	0x00000050
        /*0254*/ 	.short	0x0100
        /*0256*/ 	.byte	0x05
	.zero		1


	//   ....[21]....
        /*0258*/ 	.word	0x00000720
        /*025c*/ 	.word	0x000000ff
        /*0260*/ 	.word	0x000000c0
        /*0264*/ 	.short	0x0100
        /*0266*/ 	.byte	0x05
	.zero		1


	//   ....[22]....
        /*0268*/ 	.word	0x00000730
        /*026c*/ 	.word	0x000000ff
        /*0270*/ 	.word	0x00000058
        /*0274*/ 	.short	0x0100
        /*0276*/ 	.byte	0x05
	.zero		1


	//   ....[23]....
        /*0278*/ 	.word	0x00000740
        /*027c*/ 	.word	0x000000ff
        /*0280*/ 	.word	0x000000c8
        /*0284*/ 	.short	0x0100
        /*0286*/ 	.byte	0x05
	.zero		1


	//   ....[24]....
        /*0288*/ 	.word	0x00000750
        /*028c*/ 	.word	0x000000ff
        /*0290*/ 	.word	0x00000060
        /*0294*/ 	.short	0x0100
        /*0296*/ 	.byte	0x05
	.zero		1


	//   ....[25]....
        /*0298*/ 	.word	0x00000760
        /*029c*/ 	.word	0x000000ff
        /*02a0*/ 	.word	0x000000d0
        /*02a4*/ 	.short	0x0100
        /*02a6*/ 	.byte	0x05
	.zero		1


	//   ....[26]....
        /*02a8*/ 	.word	0x00000770
        /*02ac*/ 	.word	0x000000ff
        /*02b0*/ 	.word	0x00000068
        /*02b4*/ 	.short	0x0100
        /*02b6*/ 	.byte	0x05
	.zero		1


	//   ....[27]....
        /*02b8*/ 	.word	0x00000780
        /*02bc*/ 	.word	0x000000ff
        /*02c0*/ 	.word	0x000000d8
        /*02c4*/ 	.short	0x0100
        /*02c6*/ 	.byte	0x05
	.zero		1


	//   ....[28]....
        /*02c8*/ 	.word	0x000008c0
        /*02cc*/ 	.word	0x000000ff
        /*02d0*/ 	.word	0x000000e0
        /*02d4*/ 	.short	0x0100
        /*02d6*/ 	.byte	0x07
	.zero		1


	//   ....[29]....
        /*02d8*/ 	.word	0x000008d0
        /*02dc*/ 	.word	0x000000ff
        /*02e0*/ 	.word	0x00000100
        /*02e4*/ 	.short	0x0100
        /*02e6*/ 	.byte	0x07
	.zero		1


	//   ....[30]....
        /*02e8*/ 	.word	0x000008e0
        /*02ec*/ 	.word	0x000000ff
        /*02f0*/ 	.word	0x000000e8
        /*02f4*/ 	.short	0x0100
        /*02f6*/ 	.byte	0x07
	.zero		1


	//   ....[31]....
        /*02f8*/ 	.word	0x000008f0
        /*02fc*/ 	.word	0x000000ff
        /*0300*/ 	.word	0x00000108
        /*0304*/ 	.short	0x0100
        /*0306*/ 	.byte	0x07
	.zero		1


	//   ....[32]....
        /*0308*/ 	.word	0x00000900
        /*030c*/ 	.word	0x000000ff
        /*0310*/ 	.word	0x000000f0
        /*0314*/ 	.short	0x0100
        /*0316*/ 	.byte	0x07
	.zero		1


	//   ....[33]....
        /*0318*/ 	.word	0x00000910
        /*031c*/ 	.word	0x000000ff
        /*0320*/ 	.word	0x00000110
        /*0324*/ 	.short	0x0100
        /*0326*/ 	.byte	0x07
	.zero		1


	//   ....[34]....
        /*0328*/ 	.word	0x00000920
        /*032c*/ 	.word	0x000000ff
        /*0330*/ 	.word	0x000000f8
        /*0334*/ 	.short	0x0100
        /*0336*/ 	.byte	0x07
	.zero		1


	//   ....[35]....
        /*0338*/ 	.word	0x00000930
        /*033c*/ 	.word	0x000000ff
        /*0340*/ 	.word	0x00000118
        /*0344*/ 	.short	0x0100
        /*0346*/ 	.byte	0x07
	.zero		1


	//   ....[36]....
        /*0348*/ 	.word	0x00000a20
        /*034c*/ 	.word	0x000000ff
        /*0350*/ 	.word	0x00000120
        /*0354*/ 	.short	0x0100
        /*0356*/ 	.byte	0x05
	.zero		1


	//   ....[37]....
        /*0358*/ 	.word	0x00000a30
        /*035c*/ 	.word	0x000000ff
        /*0360*/ 	.word	0x00000128
        /*0364*/ 	.short	0x0100
        /*0366*/ 	.byte	0x05
	.zero		1


	//   ....[38]....
        /*0368*/ 	.word	0x00000b70
        /*036c*/ 	.word	0x000000ff
        /*0370*/ 	.word	0x00000130
        /*0374*/ 	.short	0x0100
        /*0376*/ 	.byte	0x05
	.zero		1


	//   ....[39]....
        /*0378*/ 	.word	0x00000b80
        /*037c*/ 	.word	0x000000ff
        /*0380*/ 	.word	0x00000140
        /*0384*/ 	.short	0x0100
        /*0386*/ 	.byte	0x05
	.zero		1


	//   ....[40]....
        /*0388*/ 	.word	0x00000b90
        /*038c*/ 	.word	0x000000ff
        /*0390*/ 	.word	0x00000138
        /*0394*/ 	.short	0x0100
        /*0396*/ 	.byte	0x05
	.zero		1


	//   ....[41]....
        /*0398*/ 	.word	0x00000ba0
        /*039c*/ 	.word	0x000000ff
        /*03a0*/ 	.word	0x00000148
        /*03a4*/ 	.short	0x0100
        /*03a6*/ 	.byte	0x05
	.zero		1


	//   ....[42]....
        /*03a8*/ 	.word	0x00000cd0
        /*03ac*/ 	.word	0x000000ff
        /*03b0*/ 	.word	0x00000150
        /*03b4*/ 	.short	0x0100
        /*03b6*/ 	.byte	0x07
	.zero		1


	//   ....[43]....
        /*03b8*/ 	.word	0x00000ce0
        /*03bc*/ 	.word	0x000000ff
        /*03c0*/ 	.word	0x00000160
        /*03c4*/ 	.short	0x0100
        /*03c6*/ 	.byte	0x07
	.zero		1


	//   ....[44]....
        /*03c8*/ 	.word	0x00000cf0
        /*03cc*/ 	.word	0x000000ff
        /*03d0*/ 	.word	0x00000158
        /*03d4*/ 	.short	0x0100
        /*03d6*/ 	.byte	0x07
	.zero		1


	//   ....[45]....
        /*03d8*/ 	.word	0x00000d00
        /*03dc*/ 	.word	0x000000ff
        /*03e0*/ 	.word	0x00000168
        /*03e4*/ 	.short	0x0100
        /*03e6*/ 	.byte	0x07
	.zero		1


	//   ....[46]....
        /*03e8*/ 	.word	0x00000df0
        /*03ec*/ 	.word	0x000000ff
        /*03f0*/ 	.word	0x00000170
        /*03f4*/ 	.short	0x0100
        /*03f6*/ 	.byte	0x05
	.zero		1


	//   ....[47]....
        /*03f8*/ 	.word	0x00000e00
        /*03fc*/ 	.word	0x000000ff
        /*0400*/ 	.word	0x00000180
        /*0404*/ 	.short	0x0100
        /*0406*/ 	.byte	0x05
	.zero		1


	//   ....[48]....
        /*0408*/ 	.word	0x00000e10
        /*040c*/ 	.word	0x000000ff
        /*0410*/ 	.word	0x00000178
        /*0414*/ 	.short	0x0100
        /*0416*/ 	.byte	0x05
	.zero		1


	//   ....[49]....
        /*0418*/ 	.word	0x00000e20
        /*041c*/ 	.word	0x000000ff
        /*0420*/ 	.word	0x00000188
        /*0424*/ 	.short	0x0100
        /*0426*/ 	.byte	0x05
	.zero		1


	//   ....[50]....
        /*0428*/ 	.word	0x000016f0
        /*042c*/ 	.word	0x00000003
        /*0430*/ 	.word	0x00000180
        /*0434*/ 	.short	0x010a
        /*0436*/ 	.byte	0xff
	.zero		1


	//   ....[51]....
        /*0438*/ 	.word	0x00001720
        /*043c*/ 	.word	0x00000003
        /*0440*/ 	.word	0x00000170
        /*0444*/ 	.short	0x0101
        /*0446*/ 	.byte	0xff
	.zero		1


	//   ....[52]....
        /*0448*/ 	.word	0x000017f0
        /*044c*/ 	.word	0x000000ff
        /*0450*/ 	.word	0x00000070
        /*0454*/ 	.short	0x010a
        /*0456*/ 	.byte	0x08
	.zero		1


	//   ....[53]....
        /*0458*/ 	.word	0x000018a0
        /*045c*/ 	.word	0x000000ff
        /*0460*/ 	.word	0x00000070
        /*0464*/ 	.short	0x010a
        /*0466*/ 	.byte	0x21
	.zero		1


	//   ....[54]....
        /*0468*/ 	.word	0x000019f0
        /*046c*/ 	.word	0x000000ff
        /*0470*/ 	.word	0x00000070
        /*0474*/ 	.short	0x010a
        /*0476*/ 	.byte	0x08
	.zero		1


	//   ....[55]....
        /*0478*/ 	.word	0x00001b50
        /*047c*/ 	.word	0x000000ff
        /*0480*/ 	.word	0x00000128
        /*0484*/ 	.short	0x0101
        /*0486*/ 	.byte	0x04
	.zero		1


	//   ....[56]....
        /*0488*/ 	.word	0x00001b70
        /*048c*/ 	.word	0x000000ff
        /*0490*/ 	.word	0x00000070
        /*0494*/ 	.short	0x010a
        /*0496*/ 	.byte	0x08
	.zero		1


	//   ....[57]....
        /*0498*/ 	.word	0x00001c00
        /*049c*/ 	.word	0x000000ff
        /*04a0*/ 	.word	0x00000070
        /*04a4*/ 	.short	0x010a
        /*04a6*/ 	.byte	0x19
	.zero		1


	//   ....[58]....
        /*04a8*/ 	.word	0x00001d50
        /*04ac*/ 	.word	0x000000ff
        /*04b0*/ 	.word	0x00000070
        /*04b4*/ 	.short	0x010a
        /*04b6*/ 	.byte	0x08
	.zero		1


	//   ....[59]....
        /*04b8*/ 	.word	0x00001ee0
        /*04bc*/ 	.word	0x00000002
        /*04c0*/ 	.word	0x00000130
        /*04c4*/ 	.short	0x010a
        /*04c6*/ 	.byte	0xff
	.zero		1


	//   ....[60]....
        /*04c8*/ 	.word	0x00001fa0
        /*04cc*/ 	.word	0x00000002
        /*04d0*/ 	.word	0x00000000
        /*04d4*/ 	.short	0x0101
        /*04d6*/ 	.byte	0xff
	.zero		1


	//   ....[61]....
        /*04d8*/ 	.word	0x00002500
        /*04dc*/ 	.word	0x000000ff
        /*04e0*/ 	.word	0x00000000
        /*04e4*/ 	.short	0x010a
        /*04e6*/ 	.byte	0x05
	.zero		1


	//   ....[62]....
        /*04e8*/ 	.word	0x00002590
        /*04ec*/ 	.word	0x000000ff
        /*04f0*/ 	.word	0x00000000
        /*04f4*/ 	.short	0x010a
        /*04f6*/ 	.byte	0x05
	.zero		1


	//   ....[63]....
        /*04f8*/ 	.word	0x00002620
        /*04fc*/ 	.word	0x000000ff
        /*0500*/ 	.word	0x00000000
        /*0504*/ 	.short	0x010a
        /*0506*/ 	.byte	0x05
	.zero		1


	//   ....[64]....
        /*0508*/ 	.word	0x000026b0
        /*050c*/ 	.word	0x000000ff
        /*0510*/ 	.word	0x00000000
        /*0514*/ 	.short	0x010a
        /*0516*/ 	.byte	0x05
	.zero		1


	//   ....[65]....
        /*0518*/ 	.word	0x00002740
        /*051c*/ 	.word	0x000000ff
        /*0520*/ 	.word	0x00000000
        /*0524*/ 	.short	0x010a
        /*0526*/ 	.byte	0x05
	.zero		1


	//   ....[66]....
        /*0528*/ 	.word	0x000027d0
        /*052c*/ 	.word	0x000000ff
        /*0530*/ 	.word	0x00000000
        /*0534*/ 	.short	0x010a
        /*0536*/ 	.byte	0x05
	.zero		1


	//   ....[67]....
        /*0538*/ 	.word	0x00002860
        /*053c*/ 	.word	0x000000ff
        /*0540*/ 	.word	0x00000000
        /*0544*/ 	.short	0x010a
        /*0546*/ 	.byte	0x05
	.zero		1


	//   ....[68]....
        /*0548*/ 	.word	0x000028f0
        /*054c*/ 	.word	0x000000ff
        /*0550*/ 	.word	0x00000000
        /*0554*/ 	.short	0x010a
        /*0556*/ 	.byte	0x05
	.zero		1


	//   ....[69]....
        /*0558*/ 	.word	0x00002980
        /*055c*/ 	.word	0x000000ff
        /*0560*/ 	.word	0x00000000
        /*0564*/ 	.short	0x010a
        /*0566*/ 	.byte	0x05
	.zero		1


	//   ....[70]....
        /*0568*/ 	.word	0x00002a10
        /*056c*/ 	.word	0x000000ff
        /*0570*/ 	.word	0x00000000
        /*0574*/ 	.short	0x010a
        /*0576*/ 	.byte	0x05
	.zero		1


	//   ....[71]....
        /*0578*/ 	.word	0x00002aa0
        /*057c*/ 	.word	0x000000ff
        /*0580*/ 	.word	0x00000000
        /*0584*/ 	.short	0x010a
        /*0586*/ 	.byte	0x05
	.zero		1


	//   ....[72]....
        /*0588*/ 	.word	0x00002b30
        /*058c*/ 	.word	0x000000ff
        /*0590*/ 	.word	0x00000000
        /*0594*/ 	.short	0x010a
        /*0596*/ 	.byte	0x05
	.zero		1


	//   ....[73]....
        /*0598*/ 	.word	0x00002bc0
        /*059c*/ 	.word	0x000000ff
        /*05a0*/ 	.word	0x00000000
        /*05a4*/ 	.short	0x010a
        /*05a6*/ 	.byte	0x05
	.zero		1


	//   ....[74]....
        /*05a8*/ 	.word	0x00002c60
        /*05ac*/ 	.word	0x00000000
        /*05b0*/ 	.word	0x00000000
        /*05b4*/ 	.short	0x010a
        /*05b6*/ 	.byte	0xff
	.zero		1


	//   ....[75]....
        /*05b8*/ 	.word	0x00002d80
        /*05bc*/ 	.word	0x00000000
        /*05c0*/ 	.word	0x00000170
        /*05c4*/ 	.short	0x010a
        /*05c6*/ 	.byte	0xff
	.zero		1


	//   ....[76]....
        /*05c8*/ 	.word	0x00002de0
        /*05cc*/ 	.word	0x00000004
        /*05d0*/ 	.word	0x00000000
        /*05d4*/ 	.short	0x0101
        /*05d6*/ 	.byte	0xff
	.zero		1


	//   ....[77]....
        /*05d8*/ 	.word	0x00002e00
        /*05dc*/ 	.word	0x000000ff
        /*05e0*/ 	.word	0x00000140
        /*05e4*/ 	.short	0x010a
        /*05e6*/ 	.byte	0x05
	.zero		1


	//   ....[78]....
        /*05e8*/ 	.word	0x00002f20
        /*05ec*/ 	.word	0x00000000
        /*05f0*/ 	.word	0x00000130
        /*05f4*/ 	.short	0x010a
        /*05f6*/ 	.byte	0xff
	.zero		1


	//   ....[79]....
        /*05f8*/ 	.word	0x00003030
        /*05fc*/ 	.word	0x00000000
        /*0600*/ 	.word	0x00000000
        /*0604*/ 	.short	0x0101
        /*0606*/ 	.byte	0xff
	.zero		1


	//   ....[80]....
        /*0608*/ 	.word	0x000030c0
        /*060c*/ 	.word	0x000000ff
        /*0610*/ 	.word	0x00000140
        /*0614*/ 	.short	0x0106
        /*0616*/ 	.byte	0x05
	.zero		1


	//   ....[81]....
        /*0618*/ 	.word	0x000030e0
        /*061c*/ 	.word	0x000000ff
        /*0620*/ 	.word	0x00000140
        /*0624*/ 	.short	0x010a
        /*0626*/ 	.byte	0x05
	.zero		1


	//   ....[82]....
        /*0628*/ 	.word	0x00003170
        /*062c*/ 	.word	0x000000ff
        /*0630*/ 	.word	0x00000140
        /*0634*/ 	.short	0x0106
        /*0636*/ 	.byte	0x04
	.zero		1


	//   ....[83]....
        /*0638*/ 	.word	0x000031b0
        /*063c*/ 	.word	0x00000000
        /*0640*/ 	.word	0x00000140
        /*0644*/ 	.short	0x010a
        /*0646*/ 	.byte	0xff
	.zero		1


	//   ....[84]....
        /*0648*/ 	.word	0x00003690
        /*064c*/ 	.word	0x00000000
        /*0650*/ 	.word	0x00000130
        /*0654*/ 	.short	0x010a
        /*0656*/ 	.byte	0xff
	.zero		1


	//   ....[85]....
        /*0658*/ 	.word	0x00003790
        /*065c*/ 	.word	0x00000003
        /*0660*/ 	.word	0x00000000
        /*0664*/ 	.short	0x0101
        /*0666*/ 	.byte	0xff
	.zero		1


	//   ....[86]....
        /*0668*/ 	.word	0x000037a0
        /*066c*/ 	.word	0x000000ff
        /*0670*/ 	.word	0x00000000
        /*0674*/ 	.short	0x010a
        /*0676*/ 	.byte	0x04
	.zero		1


	//   ....[87]....
        /*0678*/ 	.word	0x000037c0
        /*067c*/ 	.word	0x000000ff
        /*0680*/ 	.word	0x00000160
        /*0684*/ 	.short	0x010a
        /*0686*/ 	.byte	0x09
	.zero		1


	//   ....[88]....
        /*0688*/ 	.word	0x000038a0
        /*068c*/ 	.word	0x000000ff
        /*0690*/ 	.word	0x00000000
        /*0694*/ 	.short	0x010a
        /*0696*/ 	.byte	0x07
	.zero		1


	//   ....[89]....
        /*0698*/ 	.word	0x000039d0
        /*069c*/ 	.word	0x000000ff
        /*06a0*/ 	.word	0x00000000
        /*06a4*/ 	.short	0x010a
        /*06a6*/ 	.byte	0x04
	.zero		1


	//   ....[90]....
        /*06a8*/ 	.word	0x00003b80
        /*06ac*/ 	.word	0x000000ff
        /*06b0*/ 	.word	0x00000000
        /*06b4*/ 	.short	0x010a
        /*06b6*/ 	.byte	0x05
	.zero		1


	//   ....[91]....
        /*06b8*/ 	.word	0x00003c10
        /*06bc*/ 	.word	0x000000ff
        /*06c0*/ 	.word	0x00000000
        /*06c4*/ 	.short	0x010a
        /*06c6*/ 	.byte	0x07
	.zero		1


	//   ....[92]....
        /*06c8*/ 	.word	0x00004090
        /*06cc*/ 	.word	0x00000000
        /*06d0*/ 	.word	0x00000130
        /*06d4*/ 	.short	0x010a
        /*06d6*/ 	.byte	0xff
	.zero		1


	//   ....[93]....
        /*06d8*/ 	.word	0x00004150
        /*06dc*/ 	.word	0x00000000
        /*06e0*/ 	.word	0x00000000
        /*06e4*/ 	.short	0x0101
        /*06e6*/ 	.byte	0xff
	.zero		1


	//   ....[94]....
        /*06e8*/ 	.word	0x00004470
        /*06ec*/ 	.word	0x000000ff
        /*06f0*/ 	.word	0x00000128
        /*06f4*/ 	.short	0x010a
        /*06f6*/ 	.byte	0x07
	.zero		1


	//   ....[95]....
        /*06f8*/ 	.word	0x00004660
        /*06fc*/ 	.word	0x000000ff
        /*0700*/ 	.word	0x00000100
        /*0704*/ 	.short	0x010a
        /*0706*/ 	.byte	0x07
	.zero		1


	//   ....[96]....
        /*0708*/ 	.word	0x000047d0
        /*070c*/ 	.word	0x000000ff
        /*0710*/ 	.word	0x000000e0
        /*0714*/ 	.short	0x010b
        /*0716*/ 	.byte	0x07
	.zero		1


	//   ....[97]....
        /*0718*/ 	.word	0x000047e0
        /*071c*/ 	.word	0x000000ff
        /*0720*/ 	.word	0x00000000
        /*0724*/ 	.short	0x0101
        /*0726*/ 	.byte	0x08
	.zero		1


	//   ....[98]....
        /*0728*/ 	.word	0x00004800
        /*072c*/ 	.word	0x000000ff
        /*0730*/ 	.word	0x00000108
        /*0734*/ 	.short	0x010a
        /*0736*/ 	.byte	0x07
	.zero		1


	//   ....[99]....
        /*0738*/ 	.word	0x00004960
        /*073c*/ 	.word	0x000000ff
        /*0740*/ 	.word	0x000000e8
        /*0744*/ 	.short	0x010b
        /*0746*/ 	.byte	0x07
	.zero		1


	//   ....[100]....
        /*0748*/ 	.word	0x00004970
        /*074c*/ 	.word	0x000000ff
        /*0750*/ 	.word	0x00000000
        /*0754*/ 	.short	0x0101
        /*0756*/ 	.byte	0x08
	.zero		1


	//   ....[101]....
        /*0758*/ 	.word	0x00004980
        /*075c*/ 	.word	0x000000ff
        /*0760*/ 	.word	0x00000110
        /*0764*/ 	.short	0x010a
        /*0766*/ 	.byte	0x07
	.zero		1


	//   ....[102]....
        /*0768*/ 	.word	0x00004b20
        /*076c*/ 	.word	0x000000ff
        /*0770*/ 	.word	0x000000f0
        /*0774*/ 	.short	0x010b
        /*0776*/ 	.byte	0x07
	.zero		1


	//   ....[103]....
        /*0778*/ 	.word	0x00004b90
        /*077c*/ 	.word	0x000000ff
        /*0780*/ 	.word	0x00000000
        /*0784*/ 	.short	0x0101
        /*0786*/ 	.byte	0x08
	.zero		1


	//   ....[104]....
        /*0788*/ 	.word	0x00004bc0
        /*078c*/ 	.word	0x000000ff
        /*0790*/ 	.word	0x00000118
        /*0794*/ 	.short	0x010a
        /*0796*/ 	.byte	0x07
	.zero		1


	//   ....[105]....
        /*0798*/ 	.word	0x00004dd0
        /*079c*/ 	.word	0x000000ff
        /*07a0*/ 	.word	0x000000f8
        /*07a4*/ 	.short	0x010b
        /*07a6*/ 	.byte	0x07
	.zero		1


	//   ....[106]....
        /*07a8*/ 	.word	0x00004df0
        /*07ac*/ 	.word	0x000000ff
        /*07b0*/ 	.word	0x00000000
        /*07b4*/ 	.short	0x0101
        /*07b6*/ 	.byte	0x0d
	.zero		1


	//   ....[107]....
        /*07b8*/ 	.word	0x00004e20
        /*07bc*/ 	.word	0x000000ff
        /*07c0*/ 	.word	0x00000100
        /*07c4*/ 	.short	0x010a
        /*07c6*/ 	.byte	0x07
	.zero		1


	//   ....[108]....
        /*07c8*/ 	.word	0x00004e40
        /*07cc*/ 	.word	0x000000ff
        /*07d0*/ 	.word	0x00000108
        /*07d4*/ 	.short	0x010a
        /*07d6*/ 	.byte	0x07
	.zero		1


	//   ....[109]....
        /*07d8*/ 	.word	0x00004e60
        /*07dc*/ 	.word	0x000000ff
        /*07e0*/ 	.word	0x00000110
        /*07e4*/ 	.short	0x010a
        /*07e6*/ 	.byte	0x07
	.zero		1


	//   ....[110]....
        /*07e8*/ 	.word	0x00004ea0
        /*07ec*/ 	.word	0x00000000
        /*07f0*/ 	.word	0x00000118
        /*07f4*/ 	.short	0x010a
        /*07f6*/ 	.byte	0xff
	.zero		1


	//   ....[111]....
        /*07f8*/ 	.word	0x000051d0
        /*07fc*/ 	.word	0x00000000
        /*0800*/ 	.word	0x00000130
        /*0804*/ 	.short	0x010a
        /*0806*/ 	.byte	0xff
	.zero		1


	//   ....[112]....
        /*0808*/ 	.word	0x000052e0
        /*080c*/ 	.word	0x00000000
        /*0810*/ 	.word	0x00000000
        /*0814*/ 	.short	0x0101
        /*0816*/ 	.byte	0xff
	.zero		1


	//   ....[113]....
        /*0818*/ 	.word	0x00005d40
        /*081c*/ 	.word	0x00000003
        /*0820*/ 	.word	0x000000e0
        /*0824*/ 	.short	0x010a
        /*0826*/ 	.byte	0xff
	.zero		1


	//   ....[114]....
        /*0828*/ 	.word	0x00005d80
        /*082c*/ 	.word	0x000000c1
        /*0830*/ 	.word	0x00000150
        /*0834*/ 	.short	0x010a
        /*0836*/ 	.byte	0xff
	.zero		1


	//   ....[115]....
        /*0838*/ 	.word	0x00005eb0
        /*083c*/ 	.word	0x00000003
        /*0840*/ 	.word	0x000000e0
        /*0844*/ 	.short	0x010a
        /*0846*/ 	.byte	0xff
	.zero		1


	//   ....[116]....
        /*0848*/ 	.word	0x00006010
        /*084c*/ 	.word	0x00000000
        /*0850*/ 	.word	0x00000000
        /*0854*/ 	.short	0x0101
        /*0856*/ 	.byte	0xff
	.zero		1


	//   ....[117]....
        /*0858*/ 	.word	0x00006070
        /*085c*/ 	.word	0x000000c1
        /*0860*/ 	.word	0x00000150
        /*0864*/ 	.short	0x010a
        /*0866*/ 	.byte	0xff
	.zero		1


	//   ....[118]....
        /*0868*/ 	.word	0x00007420
        /*086c*/ 	.word	0x000000cc
        /*0870*/ 	.word	0x000000e0
        /*0874*/ 	.short	0x010a
        /*0876*/ 	.byte	0xff
	.zero		1


	//   ....[119]....
        /*0878*/ 	.word	0x000074f0
        /*087c*/ 	.word	0x000000cc
        /*0880*/ 	.word	0x000000e0
        /*0884*/ 	.short	0x010a
        /*0886*/ 	.byte	0xff
	.zero		1


	//   ....[120]....
        /*0888*/ 	.word	0x00007630
        /*088c*/ 	.word	0x00000003
        /*0890*/ 	.word	0x00000000
        /*0894*/ 	.short	0x0101
        /*0896*/ 	.byte	0xff
	.zero		1


	//   ....[121]....
        /*0898*/ 	.word	0x000089d0
        /*089c*/ 	.word	0x00000000
        /*08a0*/ 	.word	0x000000e0
        /*08a4*/ 	.short	0x010a
        /*08a6*/ 	.byte	0xff
	.zero		1


	//   ....[122]....
        /*08a8*/ 	.word	0x00008aa0
        /*08ac*/ 	.word	0x00000000
        /*08b0*/ 	.word	0x000000e0
        /*08b4*/ 	.short	0x010a
        /*08b6*/ 	.byte	0xff
	.zero		1


	//   ....[123]....
        /*08b8*/ 	.word	0x00008c00
        /*08bc*/ 	.word	0x00000000
        /*08c0*/ 	.word	0x00000000
        /*08c4*/ 	.short	0x0101
        /*08c6*/ 	.byte	0xff
	.zero		1


	//   ....[124]....
        /*08c8*/ 	.word	0x00009fb0
        /*08cc*/ 	.word	0x00000000
        /*08d0*/ 	.word	0x000000e0
        /*08d4*/ 	.short	0x010a
        /*08d6*/ 	.byte	0xff
	.zero		1


	//   ....[125]....
        /*08d8*/ 	.word	0x0000a080
        /*08dc*/ 	.word	0x00000000
        /*08e0*/ 	.word	0x000000e0
        /*08e4*/ 	.short	0x010a
        /*08e6*/ 	.byte	0xff
	.zero		1


	//   ....[126]....
        /*08e8*/ 	.word	0x0000a1e0
        /*08ec*/ 	.word	0x00000000
        /*08f0*/ 	.word	0x00000000
        /*08f4*/ 	.short	0x0101
        /*08f6*/ 	.byte	0xff
	.zero		1


	//   ....[127]....
        /*08f8*/ 	.word	0x0000a6d0
        /*08fc*/ 	.word	0x000000ff
        /*0900*/ 	.word	0x00000000
        /*0904*/ 	.short	0x0101
        /*0906*/ 	.byte	0x05
	.zero		1


	//   ....[128]....
        /*0908*/ 	.word	0x0000b650
        /*090c*/ 	.word	0x00000003
        /*0910*/ 	.word	0x00000180
        /*0914*/ 	.short	0x010a
        /*0916*/ 	.byte	0xff
	.zero		1


	//   ....[129]....
        /*0918*/ 	.word	0x0000b6b0
        /*091c*/ 	.word	0x00000002
        /*0920*/ 	.word	0x00000070
        /*0924*/ 	.short	0x010a
        /*0926*/ 	.byte	0xff
	.zero		1


	//   ....[130]....
        /*0928*/ 	.word	0x0000b710
        /*092c*/ 	.word	0x00000002
        /*0930*/ 	.word	0x00000070
        /*0934*/ 	.short	0x010a
        /*0936*/ 	.byte	0xff
	.zero		1


	//   ....[131]....
        /*0938*/ 	.word	0x0000b760
        /*093c*/ 	.word	0x00000002
        /*0940*/ 	.word	0x00000130
        /*0944*/ 	.short	0x010a
        /*0946*/ 	.byte	0xff
	.zero		1


	//   ....[132]....
        /*0948*/ 	.word	0x0000b7c0
        /*094c*/ 	.word	0x00000000
        /*0950*/ 	.word	0x00000000
        /*0954*/ 	.short	0x010a
        /*0956*/ 	.byte	0xff
	.zero		1


	//   ....[133]....
        /*0958*/ 	.word	0x0000b820
        /*095c*/ 	.word	0x00000000
        /*0960*/ 	.word	0x00000000
        /*0964*/ 	.short	0x010a
        /*0966*/ 	.byte	0xff
	.zero		1


	//   ....[134]....
        /*0968*/ 	.word	0x0000b880
        /*096c*/ 	.word	0x00000000
        /*0970*/ 	.word	0x00000000
        /*0974*/ 	.short	0x010a
        /*0976*/ 	.byte	0xff
	.zero		1


	//   ....[135]....
        /*0978*/ 	.word	0x0000b8e0
        /*097c*/ 	.word	0x00000000
        /*0980*/ 	.word	0x00000000
        /*0984*/ 	.short	0x010a
        /*0986*/ 	.byte	0xff
	.zero		1


	//   ....[136]....
        /*0988*/ 	.word	0x0000b940
        /*098c*/ 	.word	0x00000000
        /*0990*/ 	.word	0x00000000
        /*0994*/ 	.short	0x010a
        /*0996*/ 	.byte	0xff
	.zero		1


	//   ....[137]....
        /*0998*/ 	.word	0x0000b9a0
        /*099c*/ 	.word	0x00000000
        /*09a0*/ 	.word	0x00000000
        /*09a4*/ 	.short	0x010a
        /*09a6*/ 	.byte	0xff
	.zero		1


	//   ....[138]....
        /*09a8*/ 	.word	0x0000ba00
        /*09ac*/ 	.word	0x00000000
        /*09b0*/ 	.word	0x00000000
        /*09b4*/ 	.short	0x010a
        /*09b6*/ 	.byte	0xff
	.zero		1


	//   ....[139]....
        /*09b8*/ 	.word	0x0000ba60
        /*09bc*/ 	.word	0x00000000
        /*09c0*/ 	.word	0x00000000
        /*09c4*/ 	.short	0x010a
        /*09c6*/ 	.byte	0xff
	.zero		1


	//   ....[140]....
        /*09c8*/ 	.word	0x0000bac0
        /*09cc*/ 	.word	0x00000000
        /*09d0*/ 	.word	0x00000000
        /*09d4*/ 	.short	0x010a
        /*09d6*/ 	.byte	0xff
	.zero		1


	//   ....[141]....
        /*09d8*/ 	.word	0x0000bb20
        /*09dc*/ 	.word	0x00000000
        /*09e0*/ 	.word	0x00000000
        /*09e4*/ 	.short	0x010a
        /*09e6*/ 	.byte	0xff
	.zero		1


	//   ....[142]....
        /*09e8*/ 	.word	0x0000bb80
        /*09ec*/ 	.word	0x00000000
        /*09f0*/ 	.word	0x00000000
        /*09f4*/ 	.short	0x010a
        /*09f6*/ 	.byte	0xff
	.zero		1


	//   ....[143]....
        /*09f8*/ 	.word	0x0000bbe0
        /*09fc*/ 	.word	0x00000000
        /*0a00*/ 	.word	0x00000000
        /*0a04*/ 	.short	0x010a
        /*0a06*/ 	.byte	0xff
	.zero		1


	//   ....[144]....
        /*0a08*/ 	.word	0x0000bc40
        /*0a0c*/ 	.word	0x00000000
        /*0a10*/ 	.word	0x00000000
        /*0a14*/ 	.short	0x010a
        /*0a16*/ 	.byte	0xff
	.zero		1


	//   ....[145]....
        /*0a18*/ 	.word	0x0000bc90
        /*0a1c*/ 	.word	0x00000000
        /*0a20*/ 	.word	0x00000170
        /*0a24*/ 	.short	0x010a
        /*0a26*/ 	.byte	0xff
	.zero		1


	//   ....[146]....
        /*0a28*/ 	.word	0x0000bcf0
        /*0a2c*/ 	.word	0x00000000
        /*0a30*/ 	.word	0x00000140
        /*0a34*/ 	.short	0x010a
        /*0a36*/ 	.byte	0xff
	.zero		1


	//   ....[147]....
        /*0a38*/ 	.word	0x0000bd40
        /*0a3c*/ 	.word	0x00000000
        /*0a40*/ 	.word	0x00000130
        /*0a44*/ 	.short	0x010a
        /*0a46*/ 	.byte	0xff
	.zero		1


	//   ....[148]....
        /*0a48*/ 	.word	0x0000bda0
        /*0a4c*/ 	.word	0x00000000
        /*0a50*/ 	.word	0x00000140
        /*0a54*/ 	.short	0x010a
        /*0a56*/ 	.byte	0xff
	.zero		1


	//   ....[149]....
        /*0a58*/ 	.word	0x0000bdf0
        /*0a5c*/ 	.word	0x00000000
        /*0a60*/ 	.word	0x00000130
        /*0a64*/ 	.short	0x010a
        /*0a66*/ 	.byte	0xff
	.zero		1


	//   ....[150]....
        /*0a68*/ 	.word	0x0000be50
        /*0a6c*/ 	.word	0x00000003
        /*0a70*/ 	.word	0x00000160
        /*0a74*/ 	.short	0x010a
        /*0a76*/ 	.byte	0xff
	.zero		1


	//   ....[151]....
        /*0a78*/ 	.word	0x0000beb0
        /*0a7c*/ 	.word	0x00000000
        /*0a80*/ 	.word	0x00000000
        /*0a84*/ 	.short	0x010a
        /*0a86*/ 	.byte	0xff
	.zero		1


	//   ....[152]....
        /*0a88*/ 	.word	0x0000bf10
        /*0a8c*/ 	.word	0x00000000
        /*0a90*/ 	.word	0x00000000
        /*0a94*/ 	.short	0x010a
        /*0a96*/ 	.byte	0xff
	.zero		1


	//   ....[153]....
        /*0a98*/ 	.word	0x0000bf70
        /*0a9c*/ 	.word	0x00000000
        /*0aa0*/ 	.word	0x00000000
        /*0aa4*/ 	.short	0x010a
        /*0aa6*/ 	.byte	0xff
	.zero		1


	//   ....[154]....
        /*0aa8*/ 	.word	0x0000bfc0
        /*0aac*/ 	.word	0x00000000
        /*0ab0*/ 	.word	0x00000130
        /*0ab4*/ 	.short	0x010a
        /*0ab6*/ 	.byte	0xff
	.zero		1


	//   ....[155]....
        /*0ab8*/ 	.word	0x0000c020
        /*0abc*/ 	.word	0x00000000
        /*0ac0*/ 	.word	0x00000128
        /*0ac4*/ 	.short	0x010a
        /*0ac6*/ 	.byte	0xff
	.zero		1


	//   ....[156]....
        /*0ac8*/ 	.word	0x0000c080
        /*0acc*/ 	.word	0x00000003
        /*0ad0*/ 	.word	0x00000100
        /*0ad4*/ 	.short	0x010a
        /*0ad6*/ 	.byte	0xff
	.zero		1


	//   ....[157]....
        /*0ad8*/ 	.word	0x0000c0e0
        /*0adc*/ 	.word	0x00000003
        /*0ae0*/ 	.word	0x00000108
        /*0ae4*/ 	.short	0x010a
        /*0ae6*/ 	.byte	0xff
	.zero		1


	//   ....[158]....
        /*0ae8*/ 	.word	0x0000c140
        /*0aec*/ 	.word	0x00000003
        /*0af0*/ 	.word	0x00000110
        /*0af4*/ 	.short	0x010a
        /*0af6*/ 	.byte	0xff
	.zero		1


	//   ....[159]....
        /*0af8*/ 	.word	0x0000c1a0
        /*0afc*/ 	.word	0x00000003
        /*0b00*/ 	.word	0x00000118
        /*0b04*/ 	.short	0x010a
        /*0b06*/ 	.byte	0xff
	.zero		1


	//   ....[160]....
        /*0b08*/ 	.word	0x0000c200
        /*0b0c*/ 	.word	0x00000000
        /*0b10*/ 	.word	0x00000100
        /*0b14*/ 	.short	0x010a
        /*0b16*/ 	.byte	0xff
	.zero		1


	//   ....[161]....
        /*0b18*/ 	.word	0x0000c260
        /*0b1c*/ 	.word	0x00000000
        /*0b20*/ 	.word	0x00000108
        /*0b24*/ 	.short	0x010a
        /*0b26*/ 	.byte	0xff
	.zero		1


	//   ....[162]....
        /*0b28*/ 	.word	0x0000c2c0
        /*0b2c*/ 	.word	0x00000000
        /*0b30*/ 	.word	0x00000110
        /*0b34*/ 	.short	0x010a
        /*0b36*/ 	.byte	0xff
	.zero		1


	//   ....[163]....
        /*0b38*/ 	.word	0x0000c310
        /*0b3c*/ 	.word	0x00000000
        /*0b40*/ 	.word	0x00000130
        /*0b44*/ 	.short	0x010a
        /*0b46*/ 	.byte	0xff
	.zero		1


	//   ....[164]....
        /*0b48*/ 	.word	0x0000c360
        /*0b4c*/ 	.word	0x00000003
        /*0b50*/ 	.word	0x000000e0
        /*0b54*/ 	.short	0x010a
        /*0b56*/ 	.byte	0xff
	.zero		1


	//   ....[165]....
        /*0b58*/ 	.word	0x0000c3b0
        /*0b5c*/ 	.word	0x000000c1
        /*0b60*/ 	.word	0x00000150
        /*0b64*/ 	.short	0x010a
        /*0b66*/ 	.byte	0xff
	.zero		1


	//   ....[166]....
        /*0b68*/ 	.word	0x0000c400
        /*0b6c*/ 	.word	0x000000cc
        /*0b70*/ 	.word	0x000000e0
        /*0b74*/ 	.short	0x010a
        /*0b76*/ 	.byte	0xff
	.zero		1


	//   ....[167]....
        /*0b78*/ 	.word	0x0000c450
        /*0b7c*/ 	.word	0x00000000
        /*0b80*/ 	.word	0x000000e0
        /*0b84*/ 	.short	0x010a
        /*0b86*/ 	.byte	0xff
	.zero		1


	//   ....[168]....
        /*0b88*/ 	.word	0x0000c4a0
        /*0b8c*/ 	.word	0x00000000
        /*0b90*/ 	.word	0x000000e0
        /*0b94*/ 	.short	0x010a
        /*0b96*/ 	.byte	0xff
	.zero		1


	//----- nvinfo : EIATTR_NUM_MBARRIERS
	.align		4
.L_48:
        /*0b98*/ 	.byte	0x03, 0x38
        /*0b9a*/ 	.short	0x0032


	//----- nvinfo : EIATTR_EXIT_INSTR_OFFSETS
	.align		4
        /*0b9c*/ 	.byte	0x04, 0x1c
        /*0b9e*/ 	.short	(.L_50 - .L_49)


	//   ....[0]....
.L_49:
        /*0ba0*/ 	.word	0x00002c90


	//   ....[1]....
        /*0ba4*/ 	.word	0x00003180


	//   ....[2]....
        /*0ba8*/ 	.word	0x000031e0


	//   ....[3]....
        /*0bac*/ 	.word	0x00003e70


	//   ....[4]....
        /*0bb0*/ 	.word	0x00004ed0


	//   ....[5]....
        /*0bb4*/ 	.word	0x00004f10


	//   ....[6]....
        /*0bb8*/ 	.word	0x0000b640


	//----- nvinfo : EIATTR_MAX_THREADS
	.align		4
.L_50:
        /*0bbc*/ 	.byte	0x04, 0x05
        /*0bbe*/ 	.short	(.L_52 - .L_51)
.L_51:
        /*0bc0*/ 	.word	0x00000100
        /*0bc4*/ 	.word	0x00000001
        /*0bc8*/ 	.word	0x00000001


	//----- nvinfo : EIATTR_CRS_STACK_SIZE
	.align		4
.L_52:
        /*0bcc*/ 	.byte	0x04, 0x1e
        /*0bce*/ 	.short	(.L_54 - .L_53)
.L_53:
        /*0bd0*/ 	.word	0x00000000


	//----- nvinfo : EIATTR_CBANK_PARAM_SIZE
	.align		4
.L_54:
        /*0bd4*/ 	.byte	0x03, 0x19
        /*0bd6*/ 	.short	0x0800


	//----- nvinfo : EIATTR_PARAM_CBANK
	.align		4
        /*0bd8*/ 	.byte	0x04, 0x0a
        /*0bda*/ 	.short	(.L_56 - .L_55)
	.align		4
.L_55:
        /*0bdc*/ 	.word	index@(.nv.constant0._ZN7cutlass13device_kernelINS_4gemm6kernel13GemmUniversalIN4cute5tupleIJiiiiEEENS1_10collective13CollectiveMmaINS1_35MainloopSm100TmaUmmaWarpSpecializedILi14ELi2ELi2ENS5_IJNS4_1CILi1EEESB_SB_EEEEENS5_IJNSA_ILi128EEENSA_ILi256EEENSA_ILi32EEEEEENS_12float_e4m3_tENS5_IJlSB_lEEENS_12float_e5m2_tENS5_IJSB_llEEENS4_8TiledMMAINS4_8MMA_AtomIJNS4_10MMA_TraitsINS4_19SM100_MMA_F8F6F4_SSEJSI_SK_fSE_SF_NS4_17integral_constantINS4_4UMMA5MajorELSS_0EEENSQ_ISS_LSS_1EEENSQ_INSR_7ScaleInELSV_0EEESW_EEEEEENS4_6LayoutISC_NS5_IJNSA_ILi0EEES10_S10_EEEEENS5_IJNS4_10UnderscoreES13_S13_EEEEENS4_13SM90_TMA_LOADENS4_14ComposedLayoutINS4_7SwizzleILi1ELi4ELi3EEENS4_18smem_ptr_flag_bitsILi8EEENSZ_INS5_IJNSA_ILi8EEESG_EEENS5_IJSG_SB_EEEEEEEvNS4_8identityES16_NS17_INS18_ILi3ELi4ELi3EEES1B_NSZ_INS5_IJSE_S1C_EEENS5_IJSB_SE_EEEEEEEvS1H_EENS_8epilogue10collective18CollectiveEpilogueINS1O_23Sm100TmaWarpSpecializedILi4ELi2ELi64ELb0ELb0EEEJSH_NS5_IJNSZ_ISE_SB_EENSZ_INSA_ILi64EEESB_EEEEESI_SJ_SI_SJ_NS1O_6fusion15FusionCallbacksIS1S_NS1X_17LinearCombinationISI_fSI_fLNS_15FloatRoundStyleE2EEESH_S1W_JEEENS4_5SM1004TMEM4LOAD26SM100_TMEM_LOAD_32dp32b64xES16_NS17_INS18_ILi2ELi4ELi3EEES1B_NSZ_INS5_IJS1C_S1U_EEENS5_IJS1U_SB_EEEEEEENS4_39AutoVectorizingCopyWithAssumedAlignmentILi128EEENS4_14SM90_TMA_STOREES2B_S2D_S2D_EEEvvEEEEvNT_6ParamsE)
        /*0be0*/ 	.short	0x0380
        /*0be2*/ 	.short	0x0800


	//----- nvinfo : EIATTR_SW_WAR
	.align		4
.L_56:
        /*0be4*/ 	.byte	0x04, 0x36
        /*0be6*/ 	.short	(.L_58 - .L_57)
.L_57:
        /*0be8*/ 	.word	0x00000008
.L_58:


//--------------------- .nv.callgraph             --------------------------
	.section	.nv.callgraph,"",@"SHT_CUDA_CALLGRAPH"
	.align	4
	.sectionentsize	8
	.align		4
        /*0000*/ 	.word	0x00000000
	.align		4
        /*0004*/ 	.word	0xffffffff
	.align		4
        /*0008*/ 	.word	index@(_ZN7cutlass13device_kernelINS_4gemm6kernel13GemmUniversalIN4cute5tupleIJiiiiEEENS1_10collective13CollectiveMmaINS1_35MainloopSm100TmaUmmaWarpSpecializedILi14ELi2ELi2ENS5_IJNS4_1CILi1EEESB_SB_EEEEENS5_IJNSA_ILi128EEENSA_ILi256EEENSA_ILi32EEEEEENS_12float_e4m3_tENS5_IJlSB_lEEENS_12float_e5m2_tENS5_IJSB_llEEENS4_8TiledMMAINS4_8MMA_AtomIJNS4_10MMA_TraitsINS4_19SM100_MMA_F8F6F4_SSEJSI_SK_fSE_SF_NS4_17integral_constantINS4_4UMMA5MajorELSS_0EEENSQ_ISS_LSS_1EEENSQ_INSR_7ScaleInELSV_0EEESW_EEEEEENS4_6LayoutISC_NS5_IJNSA_ILi0EEES10_S10_EEEEENS5_IJNS4_10UnderscoreES13_S13_EEEEENS4_13SM90_TMA_LOADENS4_14ComposedLayoutINS4_7SwizzleILi1ELi4ELi3EEENS4_18smem_ptr_flag_bitsILi8EEENSZ_INS5_IJNSA_ILi8EEESG_EEENS5_IJSG_SB_EEEEEEEvNS4_8identityES16_NS17_INS18_ILi3ELi4ELi3EEES1B_NSZ_INS5_IJSE_S1C_EEENS5_IJSB_SE_EEEEEEEvS1H_EENS_8epilogue10collective18CollectiveEpilogueINS1O_23Sm100TmaWarpSpecializedILi4ELi2ELi64ELb0ELb0EEEJSH_NS5_IJNSZ_ISE_SB_EENSZ_INSA_ILi64EEESB_EEEEESI_SJ_SI_SJ_NS1O_6fusion15FusionCallbacksIS1S_NS1X_17LinearCombinationISI_fSI_fLNS_15FloatRoundStyleE2EEESH_S1W_JEEENS4_5SM1004TMEM4LOAD26SM100_TMEM_LOAD_32dp32b64xES16_NS17_INS18_ILi2ELi4ELi3EEES1B_NSZ_INS5_IJS1C_S1U_EEENS5_IJS1U_SB_EEEEEEENS4_39AutoVectorizingCopyWithAssumedAlignmentILi128EEENS4_14SM90_TMA_STOREES2B_S2D_S2D_EEEvvEEEEvNT_6ParamsE)
	.align		4
        /*000c*/ 	.word	index@(__assertfail)
	.align		4
        /*0010*/ 	.word	0x00000000
	.align		4
        /*0014*/ 	.word	0xfffffffe
	.align		4
        /*0018*/ 	.word	0x00000000
	.align		4
        /*001c*/ 	.word	0xfffffffd
	.align		4
        /*0020*/ 	.word	0x00000000
	.align		4
        /*0024*/ 	.word	0xfffffffc


//--------------------- .nv.constant4             --------------------------
	.section	.nv.constant4,"a",@progbits
	.align	8
	.align		8
.nv.constant4:
        /*0000*/ 	.dword	__assertfail
	.align		8
        /*0008*/ 	.dword	__unnamed_1
	.align		8
        /*0010*/ 	.dword	__unnamed_2
	.align		8
        /*0018*/ 	.dword	__unnamed_3
	.align		8
        /*0020*/ 	.dword	_ZN40_INTERNAL_a7335fd6_4_k_cu_6211263f_161134cuda3std3__45__cpo5beginE
	.align		8
        /*0028*/ 	.dword	_ZN40_INTERNAL_a7335fd6_4_k_cu_6211263f_161134cuda3std3__45__cpo3endE
	.align		8
        /*0030*/ 	.dword	_ZN40_INTERNAL_a7335fd6_4_k_cu_6211263f_161134cuda3std3__45__cpo6cbeginE
	.align		8
        /*0038*/ 	.dword	_ZN40_INTERNAL_a7335fd6_4_k_cu_6211263f_161134cuda3std3__45__cpo4cendE
	.align		8
        /*0040*/ 	.dword	_ZN40_INTERNAL_a7335fd6_4_k_cu_6211263f_161134cuda3std3__442_GLOBAL__N__a7335fd6_4_k_cu_6211263f_161136ignoreE
	.align		8
        /*0048*/ 	.dword	_ZN40_INTERNAL_a7335fd6_4_k_cu_6211263f_161134cuda3std3__419piecewise_constructE
	.align		8
        /*0050*/ 	.dword	_ZN40_INTERNAL_a7335fd6_4_k_cu_6211263f_161134cuda3std3__48in_placeE
	.align		8
        /*0058*/ 	.dword	_ZN40_INTERNAL_a7335fd6_4_k_cu_6211263f_161134cuda3std6ranges3__45__cpo4swapE
	.align		8
        /*0060*/ 	.dword	_ZN40_INTERNAL_a7335fd6_4_k_cu_6211263f_161134cuda3std6ranges3__45__cpo9iter_moveE
	.align		8
        /*0068*/ 	.dword	_ZN40_INTERNAL_a7335fd6_4_k_cu_6211263f_161134cute7productE
	.align		8
        /*0070*/ 	.dword	_ZN40_INTERNAL_a7335fd6_4_k_cu_6211263f_161134cute1_E
	.align		8
        /*0078*/ 	.dword	$str$25
	.align		8
        /*0080*/ 	.dword	$str$26
	.align		8
        /*0088*/ 	.dword	$str$27
	.align		8
        /*0090*/ 	.dword	$str$28


//--------------------- .text._ZN7cutlass13device_kernelINS_4gemm6kernel13GemmUniversalIN4cute5tupleIJiiiiEEENS1_10collective13CollectiveMmaINS1_35MainloopSm100TmaUmmaWarpSpecializedILi14ELi2ELi2ENS5_IJNS4_1CILi1EEESB_SB_EEEEENS5_IJNSA_ILi128EEENSA_ILi256EEENSA_ILi32EEEEEENS_12float_e4m3_tENS5_IJlSB_lEEENS_12float_e5m2_tENS5_IJSB_llEEENS4_8TiledMMAINS4_8MMA_AtomIJNS4_10MMA_TraitsINS4_19SM100_MMA_F8F6F4_SSEJSI_SK_fSE_SF_NS4_17integral_constantINS4_4UMMA5MajorELSS_0EEENSQ_ISS_LSS_1EEENSQ_INSR_7ScaleInELSV_0EEESW_EEEEEENS4_6LayoutISC_NS5_IJNSA_ILi0EEES10_S10_EEEEENS5_IJNS4_10UnderscoreES13_S13_EEEEENS4_13SM90_TMA_LOADENS4_14ComposedLayoutINS4_7SwizzleILi1ELi4ELi3EEENS4_18smem_ptr_flag_bitsILi8EEENSZ_INS5_IJNSA_ILi8EEESG_EEENS5_IJSG_SB_EEEEEEEvNS4_8identityES16_NS17_INS18_ILi3ELi4ELi3EEES1B_NSZ_INS5_IJSE_S1C_EEENS5_IJSB_SE_EEEEEEEvS1H_EENS_8epilogue10collective18CollectiveEpilogueINS1O_23Sm100TmaWarpSpecializedILi4ELi2ELi64ELb0ELb0EEEJSH_NS5_IJNSZ_ISE_SB_EENSZ_INSA_ILi64EEESB_EEEEESI_SJ_SI_SJ_NS1O_6fusion15FusionCallbacksIS1S_NS1X_17LinearCombinationISI_fSI_fLNS_15FloatRoundStyleE2EEESH_S1W_JEEENS4_5SM1004TMEM4LOAD26SM100_TMEM_LOAD_32dp32b64xES16_NS17_INS18_ILi2ELi4ELi3EEES1B_NSZ_INS5_IJS1C_S1U_EEENS5_IJS1U_SB_EEEEEEENS4_39AutoVectorizingCopyWithAssumedAlignmentILi128EEENS4_14SM90_TMA_STOREES2B_S2D_S2D_EEEvvEEEEvNT_6ParamsE --------------------------
	.section	.text._ZN7cutlass13device_kernelINS_4gemm6kernel13GemmUniversalIN4cute5tupleIJiiiiEEENS1_10collective13CollectiveMmaINS1_35MainloopSm100TmaUmmaWarpSpecializedILi14ELi2ELi2ENS5_IJNS4_1CILi1EEESB_SB_EEEEENS5_IJNSA_ILi128EEENSA_ILi256EEENSA_ILi32EEEEEENS_12float_e4m3_tENS5_IJlSB_lEEENS_12float_e5m2_tENS5_IJSB_llEEENS4_8TiledMMAINS4_8MMA_AtomIJNS4_10MMA_TraitsINS4_19SM100_MMA_F8F6F4_SSEJSI_SK_fSE_SF_NS4_17integral_constantINS4_4UMMA5MajorELSS_0EEENSQ_ISS_LSS_1EEENSQ_INSR_7ScaleInELSV_0EEESW_EEEEEENS4_6LayoutISC_NS5_IJNSA_ILi0EEES10_S10_EEEEENS5_IJNS4_10UnderscoreES13_S13_EEEEENS4_13SM90_TMA_LOADENS4_14ComposedLayoutINS4_7SwizzleILi1ELi4ELi3EEENS4_18smem_ptr_flag_bitsILi8EEENSZ_INS5_IJNSA_ILi8EEESG_EEENS5_IJSG_SB_EEEEEEEvNS4_8identityES16_NS17_INS18_ILi3ELi4ELi3EEES1B_NSZ_INS5_IJSE_S1C_EEENS5_IJSB_SE_EEEEEEEvS1H_EENS_8epilogue10collective18CollectiveEpilogueINS1O_23Sm100TmaWarpSpecializedILi4ELi2ELi64ELb0ELb0EEEJSH_NS5_IJNSZ_ISE_SB_EENSZ_INSA_ILi64EEESB_EEEEESI_SJ_SI_SJ_NS1O_6fusion15FusionCallbacksIS1S_NS1X_17LinearCombinationISI_fSI_fLNS_15FloatRoundStyleE2EEESH_S1W_JEEENS4_5SM1004TMEM4LOAD26SM100_TMEM_LOAD_32dp32b64xES16_NS17_INS18_ILi2ELi4ELi3EEES1B_NSZ_INS5_IJS1C_S1U_EEENS5_IJS1U_SB_EEEEEEENS4_39AutoVectorizingCopyWithAssumedAlignmentILi128EEENS4_14SM90_TMA_STOREES2B_S2D_S2D_EEEvvEEEEvNT_6ParamsE,"ax",@progbits
	.align	128
.text._ZN7cutlass13device_kernelINS_4gemm6kernel13GemmUniversalIN4cute5tupleIJiiiiEEENS1_10collective13CollectiveMmaINS1_35MainloopSm100TmaUmmaWarpSpecializedILi14ELi2ELi2ENS5_IJNS4_1CILi1EEESB_SB_EEEEENS5_IJNSA_ILi128EEENSA_ILi256EEENSA_ILi32EEEEEENS_12float_e4m3_tENS5_IJlSB_lEEENS_12float_e5m2_tENS5_IJSB_llEEENS4_8TiledMMAINS4_8MMA_AtomIJNS4_10MMA_TraitsINS4_19SM100_MMA_F8F6F4_SSEJSI_SK_fSE_SF_NS4_17integral_constantINS4_4UMMA5MajorELSS_0EEENSQ_ISS_LSS_1EEENSQ_INSR_7ScaleInELSV_0EEESW_EEEEEENS4_6LayoutISC_NS5_IJNSA_ILi0EEES10_S10_EEEEENS5_IJNS4_10UnderscoreES13_S13_EEEEENS4_13SM90_TMA_LOADENS4_14ComposedLayoutINS4_7SwizzleILi1ELi4ELi3EEENS4_18smem_ptr_flag_bitsILi8EEENSZ_INS5_IJNSA_ILi8EEESG_EEENS5_IJSG_SB_EEEEEEEvNS4_8identityES16_NS17_INS18_ILi3ELi4ELi3EEES1B_NSZ_INS5_IJSE_S1C_EEENS5_IJSB_SE_EEEEEEEvS1H_EENS_8epilogue10collective18CollectiveEpilogueINS1O_23Sm100TmaWarpSpecializedILi4ELi2ELi64ELb0ELb0EEEJSH_NS5_IJNSZ_ISE_SB_EENSZ_INSA_ILi64EEESB_EEEEESI_SJ_SI_SJ_NS1O_6fusion15FusionCallbacksIS1S_NS1X_17LinearCombinationISI_fSI_fLNS_15FloatRoundStyleE2EEESH_S1W_JEEENS4_5SM1004TMEM4LOAD26SM100_TMEM_LOAD_32dp32b64xES16_NS17_INS18_ILi2ELi4ELi3EEES1B_NSZ_INS5_IJS1C_S1U_EEENS5_IJS1U_SB_EEEEEEENS4_39AutoVectorizingCopyWithAssumedAlignmentILi128EEENS4_14SM90_TMA_STOREES2B_S2D_S2D_EEEvvEEEEvNT_6ParamsE:
        .type           _ZN7cutlass13device_kernelINS_4gemm6kernel13GemmUniversalIN4cute5tupleIJiiiiEEENS1_10collective13CollectiveMmaINS1_35MainloopSm100TmaUmmaWarpSpecializedILi14ELi2ELi2ENS5_IJNS4_1CILi1EEESB_SB_EEEEENS5_IJNSA_ILi128EEENSA_ILi256EEENSA_ILi32EEEEEENS_12float_e4m3_tENS5_IJlSB_lEEENS_12float_e5m2_tENS5_IJSB_llEEENS4_8TiledMMAINS4_8MMA_AtomIJNS4_10MMA_TraitsINS4_19SM100_MMA_F8F6F4_SSEJSI_SK_fSE_SF_NS4_17integral_constantINS4_4UMMA5MajorELSS_0EEENSQ_ISS_LSS_1EEENSQ_INSR_7ScaleInELSV_0EEESW_EEEEEENS4_6LayoutISC_NS5_IJNSA_ILi0EEES10_S10_EEEEENS5_IJNS4_10UnderscoreES13_S13_EEEEENS4_13SM90_TMA_LOADENS4_14ComposedLayoutINS4_7SwizzleILi1ELi4ELi3EEENS4_18smem_ptr_flag_bitsILi8EEENSZ_INS5_IJNSA_ILi8EEESG_EEENS5_IJSG_SB_EEEEEEEvNS4_8identityES16_NS17_INS18_ILi3ELi4ELi3EEES1B_NSZ_INS5_IJSE_S1C_EEENS5_IJSB_SE_EEEEEEEvS1H_EENS_8epilogue10collective18CollectiveEpilogueINS1O_23Sm100TmaWarpSpecializedILi4ELi2ELi64ELb0ELb0EEEJSH_NS5_IJNSZ_ISE_SB_EENSZ_INSA_ILi64EEESB_EEEEESI_SJ_SI_SJ_NS1O_6fusion15FusionCallbacksIS1S_NS1X_17LinearCombinationISI_fSI_fLNS_15FloatRoundStyleE2EEESH_S1W_JEEENS4_5SM1004TMEM4LOAD26SM100_TMEM_LOAD_32dp32b64xES16_NS17_INS18_ILi2ELi4ELi3EEES1B_NSZ_INS5_IJS1C_S1U_EEENS5_IJS1U_SB_EEEEEEENS4_39AutoVectorizingCopyWithAssumedAlignmentILi128EEENS4_14SM90_TMA_STOREES2B_S2D_S2D_EEEvvEEEEvNT_6ParamsE,@function
        .size           _ZN7cutlass13device_kernelINS_4gemm6kernel13GemmUniversalIN4cute5tupleIJiiiiEEENS1_10collective13CollectiveMmaINS1_35MainloopSm100TmaUmmaWarpSpecializedILi14ELi2ELi2ENS5_IJNS4_1CILi1EEESB_SB_EEEEENS5_IJNSA_ILi128EEENSA_ILi256EEENSA_ILi32EEEEEENS_12float_e4m3_tENS5_IJlSB_lEEENS_12float_e5m2_tENS5_IJSB_llEEENS4_8TiledMMAINS4_8MMA_AtomIJNS4_10MMA_TraitsINS4_19SM100_MMA_F8F6F4_SSEJSI_SK_fSE_SF_NS4_17integral_constantINS4_4UMMA5MajorELSS_0EEENSQ_ISS_LSS_1EEENSQ_INSR_7ScaleInELSV_0EEESW_EEEEEENS4_6LayoutISC_NS5_IJNSA_ILi0EEES10_S10_EEEEENS5_IJNS4_10UnderscoreES13_S13_EEEEENS4_13SM90_TMA_LOADENS4_14ComposedLayoutINS4_7SwizzleILi1ELi4ELi3EEENS4_18smem_ptr_flag_bitsILi8EEENSZ_INS5_IJNSA_ILi8EEESG_EEENS5_IJSG_SB_EEEEEEEvNS4_8identityES16_NS17_INS18_ILi3ELi4ELi3EEES1B_NSZ_INS5_IJSE_S1C_EEENS5_IJSB_SE_EEEEEEEvS1H_EENS_8epilogue10collective18CollectiveEpilogueINS1O_23Sm100TmaWarpSpecializedILi4ELi2ELi64ELb0ELb0EEEJSH_NS5_IJNSZ_ISE_SB_EENSZ_INSA_ILi64EEESB_EEEEESI_SJ_SI_SJ_NS1O_6fusion15FusionCallbacksIS1S_NS1X_17LinearCombinationISI_fSI_fLNS_15FloatRoundStyleE2EEESH_S1W_JEEENS4_5SM1004TMEM4LOAD26SM100_TMEM_LOAD_32dp32b64xES16_NS17_INS18_ILi2ELi4ELi3EEES1B_NSZ_INS5_IJS1C_S1U_EEENS5_IJS1U_SB_EEEEEEENS4_39AutoVectorizingCopyWithAssumedAlignmentILi128EEENS4_14SM90_TMA_STOREES2B_S2D_S2D_EEEvvEEEEvNT_6ParamsE,(.L_x_198 - _ZN7cutlass13device_kernelINS_4gemm6kernel13GemmUniversalIN4cute5tupleIJiiiiEEENS1_10collective13CollectiveMmaINS1_35MainloopSm100TmaUmmaWarpSpecializedILi14ELi2ELi2ENS5_IJNS4_1CILi1EEESB_SB_EEEEENS5_IJNSA_ILi128EEENSA_ILi256EEENSA_ILi32EEEEEENS_12float_e4m3_tENS5_IJlSB_lEEENS_12float_e5m2_tENS5_IJSB_llEEENS4_8TiledMMAINS4_8MMA_AtomIJNS4_10MMA_TraitsINS4_19SM100_MMA_F8F6F4_SSEJSI_SK_fSE_SF_NS4_17integral_constantINS4_4UMMA5MajorELSS_0EEENSQ_ISS_LSS_1EEENSQ_INSR_7ScaleInELSV_0EEESW_EEEEEENS4_6LayoutISC_NS5_IJNSA_ILi0EEES10_S10_EEEEENS5_IJNS4_10UnderscoreES13_S13_EEEEENS4_13SM90_TMA_LOADENS4_14ComposedLayoutINS4_7SwizzleILi1ELi4ELi3EEENS4_18smem_ptr_flag_bitsILi8EEENSZ_INS5_IJNSA_ILi8EEESG_EEENS5_IJSG_SB_EEEEEEEvNS4_8identityES16_NS17_INS18_ILi3ELi4ELi3EEES1B_NSZ_INS5_IJSE_S1C_EEENS5_IJSB_SE_EEEEEEEvS1H_EENS_8epilogue10collective18CollectiveEpilogueINS1O_23Sm100TmaWarpSpecializedILi4ELi2ELi64ELb0ELb0EEEJSH_NS5_IJNSZ_ISE_SB_EENSZ_INSA_ILi64EEESB_EEEEESI_SJ_SI_SJ_NS1O_6fusion15FusionCallbacksIS1S_NS1X_17LinearCombinationISI_fSI_fLNS_15FloatRoundStyleE2EEESH_S1W_JEEENS4_5SM1004TMEM4LOAD26SM100_TMEM_LOAD_32dp32b64xES16_NS17_INS18_ILi2ELi4ELi3EEES1B_NSZ_INS5_IJS1C_S1U_EEENS5_IJS1U_SB_EEEEEEENS4_39AutoVectorizingCopyWithAssumedAlignmentILi128EEENS4_14SM90_TMA_STOREES2B_S2D_S2D_EEEvvEEEEvNT_6ParamsE)
        .other          _ZN7cutlass13device_kernelINS_4gemm6kernel13GemmUniversalIN4cute5tupleIJiiiiEEENS1_10collective13CollectiveMmaINS1_35MainloopSm100TmaUmmaWarpSpecializedILi14ELi2ELi2ENS5_IJNS4_1CILi1EEESB_SB_EEEEENS5_IJNSA_ILi128EEENSA_ILi256EEENSA_ILi32EEEEEENS_12float_e4m3_tENS5_IJlSB_lEEENS_12float_e5m2_tENS5_IJSB_llEEENS4_8TiledMMAINS4_8MMA_AtomIJNS4_10MMA_TraitsINS4_19SM100_MMA_F8F6F4_SSEJSI_SK_fSE_SF_NS4_17integral_constantINS4_4UMMA5MajorELSS_0EEENSQ_ISS_LSS_1EEENSQ_INSR_7ScaleInELSV_0EEESW_EEEEEENS4_6LayoutISC_NS5_IJNSA_ILi0EEES10_S10_EEEEENS5_IJNS4_10UnderscoreES13_S13_EEEEENS4_13SM90_TMA_LOADENS4_14ComposedLayoutINS4_7SwizzleILi1ELi4ELi3EEENS4_18smem_ptr_flag_bitsILi8EEENSZ_INS5_IJNSA_ILi8EEESG_EEENS5_IJSG_SB_EEEEEEEvNS4_8identityES16_NS17_INS18_ILi3ELi4ELi3EEES1B_NSZ_INS5_IJSE_S1C_EEENS5_IJSB_SE_EEEEEEEvS1H_EENS_8epilogue10collective18CollectiveEpilogueINS1O_23Sm100TmaWarpSpecializedILi4ELi2ELi64ELb0ELb0EEEJSH_NS5_IJNSZ_ISE_SB_EENSZ_INSA_ILi64EEESB_EEEEESI_SJ_SI_SJ_NS1O_6fusion15FusionCallbacksIS1S_NS1X_17LinearCombinationISI_fSI_fLNS_15FloatRoundStyleE2EEESH_S1W_JEEENS4_5SM1004TMEM4LOAD26SM100_TMEM_LOAD_32dp32b64xES16_NS17_INS18_ILi2ELi4ELi3EEES1B_NSZ_INS5_IJS1C_S1U_EEENS5_IJS1U_SB_EEEEEEENS4_39AutoVectorizingCopyWithAssumedAlignmentILi128EEENS4_14SM90_TMA_STOREES2B_S2D_S2D_EEEvvEEEEvNT_6ParamsE,@"STO_CUDA_ENTRY STV_DEFAULT"
_ZN7cutlass13device_kernelINS_4gemm6kernel13GemmUniversalIN4cute5tupleIJiiiiEEENS1_10collective13CollectiveMmaINS1_35MainloopSm100TmaUmmaWarpSpecializedILi14ELi2ELi2ENS5_IJNS4_1CILi1EEESB_SB_EEEEENS5_IJNSA_ILi128EEENSA_ILi256EEENSA_ILi32EEEEEENS_12float_e4m3_tENS5_IJlSB_lEEENS_12float_e5m2_tENS5_IJSB_llEEENS4_8TiledMMAINS4_8MMA_AtomIJNS4_10MMA_TraitsINS4_19SM100_MMA_F8F6F4_SSEJSI_SK_fSE_SF_NS4_17integral_constantINS4_4UMMA5MajorELSS_0EEENSQ_ISS_LSS_1EEENSQ_INSR_7ScaleInELSV_0EEESW_EEEEEENS4_6LayoutISC_NS5_IJNSA_ILi0EEES10_S10_EEEEENS5_IJNS4_10UnderscoreES13_S13_EEEEENS4_13SM90_TMA_LOADENS4_14ComposedLayoutINS4_7SwizzleILi1ELi4ELi3EEENS4_18smem_ptr_flag_bitsILi8EEENSZ_INS5_IJNSA_ILi8EEESG_EEENS5_IJSG_SB_EEEEEEEvNS4_8identityES16_NS17_INS18_ILi3ELi4ELi3EEES1B_NSZ_INS5_IJSE_S1C_EEENS5_IJSB_SE_EEEEEEEvS1H_EENS_8epilogue10collective18CollectiveEpilogueINS1O_23Sm100TmaWarpSpecializedILi4ELi2ELi64ELb0ELb0EEEJSH_NS5_IJNSZ_ISE_SB_EENSZ_INSA_ILi64EEESB_EEEEESI_SJ_SI_SJ_NS1O_6fusion15FusionCallbacksIS1S_NS1X_17LinearCombinationISI_fSI_fLNS_15FloatRoundStyleE2EEESH_S1W_JEEENS4_5SM1004TMEM4LOAD26SM100_TMEM_LOAD_32dp32b64xES16_NS17_INS18_ILi2ELi4ELi3EEES1B_NSZ_INS5_IJS1C_S1U_EEENS5_IJS1U_SB_EEEEEEENS4_39AutoVectorizingCopyWithAssumedAlignmentILi128EEENS4_14SM90_TMA_STOREES2B_S2D_S2D_EEEvvEEEEvNT_6ParamsE:
[----:B------:R-:W1:Y:S01]  /*0000*/  LDC R1, c[0x0][0x37c] ;  /* 0x0000df00ff017b82 */ /* 0x000e620000000800 */
[----:B------:R-:W2:Y:S01]  /*0010*/  S2R R185, SR_TID.X ;  /* 0x0000000000b97919 */ /* 0x000ea20000002100 */
[----:B------:R-:W3:Y:S01]  /*0020*/  LDCU.64 UR4, c[0x0][0x890] ;  /* 0x00011200ff0477ac */ /* 0x000ee20008000a00 */
[----:B------:R-:W-:Y:S02]  /*0030*/  PRMT R171, RZ, 0x7610, R171 ;  /* 0x00007610ffab7816 */ /* 0x000fe400000000ab */
[----:B------:R-:W-:Y:S01]  /*0040*/  ELECT P5, URZ, PT ;  /* 0x0000000000ff782f */ /* 0x000fe200038a0000 */
[----:B------:R-:W4:Y:S01]  /*0050*/  LDCU.64 UR46, c[0x0][0x358] ;  /* 0x00006b00ff2e77ac */ /* 0x000f220008000a00 */
[----:B---3--:R-:W-:-:S04]  /*0060*/  UISETP.NE.U32.AND UP0, UPT, UR4, URZ, UPT ;  /* 0x000000ff0400728c */ /* 0x008fc8000bf05070 */
[----:B------:R-:W-:Y:S01]  /*0070*/  UISETP.NE.AND.EX UP0, UPT, UR5, URZ, UPT, UP0 ;  /* 0x000000ff0500728c */ /* 0x000fe2000bf05300 */
[----:B--2---:R-:W-:-:S05]  /*0080*/  SHF.R.U32.HI R173, RZ, 0x5, R185 ;  /* 0x00000005ffad7819 */ /* 0x004fca00000116b9 */
[----:B------:R-:W2:Y:S02]  /*0090*/  SHFL.IDX PT, R0, R173, RZ, 0x1f ;  /* 0x00001fffad007589 */ /* 0x000ea400000e0000 */
[----:B--2---:R-:W-:Y:S01]  /*00a0*/  R2UR UR8, R0 ;  /* 0x00000000000872ca */ /* 0x004fe200000e0000 */
[----:B-1--4-:R-:W-:-:S14]  /*00b0*/  BRA.U UP0, `(.L_x_0) ;  /* 0x00000001002c7547 */ /* 0x012fdc000b800000 */
[----:B------:R-:W1:Y:S02]  /*00c0*/  LDCU.64 UR6, c[0x0][0x888] ;  /* 0x00011100ff0677ac */ /* 0x000e640008000a00 */
[----:B-1----:R-:W-:-:S04]  /*00d0*/  UISETP.NE.U32.AND UP0, UPT, UR6, URZ, UPT ;  /* 0x000000ff0600728c */ /* 0x002fc8000bf05070 */
[----:B------:R-:W-:-:S09]  /*00e0*/  UISETP.NE.AND.EX UP0, UPT, UR7, URZ, UPT, UP0 ;  /* 0x000000ff0700728c */ /* 0x000fd2000bf05300 */
[----:B------:R-:W-:Y:S05]  /*00f0*/  BRA.U !UP0, `(.L_x_1) ;  /* 0x0000000108107547 */ /* 0x000fea000b800000 */
[----:B------:R-:W1:Y:S02]  /*0100*/  LDC.64 R2, c[0x0][0x888] ;  /* 0x00022200ff027b82 */ /* 0x000e640000000a00 */
[----:B-1----:R1:W5:Y:S01]  /*0110*/  LDG.E R81, desc[UR46][R2.64] ;  /* 0x0000002e02517981 */ /* 0x002362000c1e1900 */
[----:B------:R-:W-:Y:S01]  /*0120*/  HFMA2 R171, -RZ, RZ, 0, 5.9604644775390625e-08 ;  /* 0x00000001ffab7431 */ /* 0x000fe200000001ff */
[----:B------:R-:W-:Y:S05]  /*0130*/  BRA `(.L_x_0) ;  /* 0x00000000000c7947 */ /* 0x000fea0003800000 */
.L_x_1:
[----:B------:R-:W1:Y:S01]  /*0140*/  LDCU UR6, c[0x0][0x880] ;  /* 0x00011000ff0677ac */ /* 0x000e620008000800 */
[----:B------:R-:W-:Y:S01]  /*0150*/  HFMA2 R171, -RZ, RZ, 0, 5.9604644775390625e-08 ;  /* 0x00000001ffab7431 */ /* 0x000fe200000001ff */
[----:B-1----:R-:W-:-:S07]  /*0160*/  MOV R81, UR6 ;  /* 0x0000000600517c02 */ /* 0x002fce0008000f00 */
.L_x_0:
[----:B------:R-:W2:Y:S02]  /*0170*/  LDCU.64 UR6, c[0x0][0x8b0] ;  /* 0x00011600ff0677ac */ /* 0x000ea40008000a00 */
[----:B--2---:R-:W-:-:S04]  /*0180*/  UISETP.NE.U32.AND UP0, UPT, UR6, URZ, UPT ;  /* 0x000000ff0600728c */ /* 0x004fc8000bf05070 */
[----:B------:R-:W-:-:S09]  /*0190*/  UISETP.NE.AND.EX UP0, UPT, UR7, URZ, UPT, UP0 ;  /* 0x000000ff0700728c */ /* 0x000fd2000bf05300 */
[----:B------:R-:W-:Y:S05]  /*01a0*/  BRA.U UP0, `(.L_x_2) ;  /* 0x0000000100247547 */ /* 0x000fea000b800000 */
[----:B------:R-:W2:Y:S02]  /*01b0*/  LDCU.64 UR6, c[0x0][0x8a8] ;  /* 0x00011500ff0677ac */ /* 0x000ea40008000a00 */
[----:B--2---:R-:W-:-:S04]  /*01c0*/  UISETP.NE.U32.AND UP0, UPT, UR6, URZ, UPT ;  /* 0x000000ff0600728c */ /* 0x004fc8000bf05070 */
[----:B------:R-:W-:-:S09]  /*01d0*/  UISETP.NE.AND.EX UP0, UPT, UR7, URZ, UPT, UP0 ;  /* 0x000000ff0700728c */ /* 0x000fd2000bf05300 */
[----:B------:R-:W-:Y:S05]  /*01e0*/  BRA.U !UP0, `(.L_x_3) ;  /* 0x00000001080c7547 */ /* 0x000fea000b800000 */
[----:B------:R-:W2:Y:S02]  /*01f0*/  LDC.64 R78, c[0x0][0x8a8] ;  /* 0x00022a00ff4e7b82 */ /* 0x000ea40000000a00 */
[----:B--2---:R2:W5:Y:S01]  /*0200*/  LDG.E R78, desc[UR46][R78.64] ;  /* 0x0000002e4e4e7981 */ /* 0x004562000c1e1900 */
[----:B------:R-:W-:Y:S05]  /*0210*/  BRA `(.L_x_2) ;  /* 0x0000000000087947 */ /* 0x000fea0003800000 */
.L_x_3:
[----:B------:R-:W2:Y:S02]  /*0220*/  LDCU UR6, c[0x0][0x8a0] ;  /* 0x00011400ff0677ac */ /* 0x000ea40008000800 */
[----:B--2---:R-:W-:Y:S02]  /*0230*/  MOV R78, UR6 ;  /* 0x00000006004e7c02 */ /* 0x004fe40008000f00 */
.L_x_2:
[----:B------:R-:W-:Y:S01]  /*0240*/  IMAD.U32 R0, RZ, RZ, UR8 ;  /* 0x00000008ff007e24 */ /* 0x000fe2000f8e00ff */
[----:B------:R-:W-:Y:S04]  /*0250*/  BSSY.RECONVERGENT B0, `(.L_x_4) ;  /* 0x000000c000007945 */ /* 0x000fe80003800200 */
[C---:B------:R-:W-:Y:S02]  /*0260*/  ISETP.NE.OR P1, PT, R0.reuse, 0x1, !P5 ;  /* 0x000000010000780c */ /* 0x040fe40006f25670 */
[----:B------:R-:W-:-:S11]  /*0270*/  ISETP.NE.OR P0, PT, R0, 0x3, !P5 ;  /* 0x000000030000780c */ /* 0x000fd60006f05670 */
[----:B------:R-:W-:Y:S05]  /*0280*/  @P1 BRA `(.L_x_5) ;  /* 0x0000000000201947 */ /* 0x000fea0003800000 */
[----:B------:R-:W3:Y:S02]  /*0290*/  LDCU.64 UR6, c[0x0][0x348] ;  /* 0x00006900ff0677ac */ /* 0x000ee40008000a00 */
[----:B---3--:R-:W-:Y:S02]  /*02a0*/  UIADD3 UR10, UP1, UPT, UR6, 0x80, URZ ;  /* 0x00000080060a7890 */ /* 0x008fe4000ff3e0ff */
[----:B------:R-:W-:Y:S02]  /*02b0*/  UIADD3 UR6, UP0, UPT, UR6, 0x180, URZ ;  /* 0x0000018006067890 */ /* 0x000fe4000ff1e0ff */
[----:B------:R-:W-:Y:S02]  /*02c0*/  UIADD3.X UR11, UPT, UPT, URZ, UR7, URZ, UP1, !UPT ;  /* 0x00000007ff0b7290 */ /* 0x000fe40008ffe4ff */
[----:B------:R-:W-:-:S07]  /*02d0*/  UIADD3.X UR7, UPT, UPT, URZ, UR7, URZ, UP0, !UPT ;  /* 0x00000007ff077290 */ /* 0x000fce00087fe4ff */
[----:B------:R3:W-:Y:S02]  /*02e0*/  UTMACCTL.PF [UR10] ;  /* 0x000000000a0079b9 */ /* 0x0007e40008040000 */
[----:B------:R3:W-:Y:S02]  /*02f0*/  UTMACCTL.PF [UR6] ;  /* 0x00000000060079b9 */ /* 0x0007e40008040000 */
[----:B---3--:R-:W-:Y:S01]  /*0300*/  NOP ;  /* 0x0000000000007918 */ /* 0x008fe20000000000 */
.L_x_5:
[----:B------:R-:W-:Y:S05]  /*0310*/  BSYNC.RECONVERGENT B0 ;  /* 0x0000000000007941 */ /* 0x000fea0003800200 */
.L_x_4:
[----:B------:R-:W-:Y:S04]  /*0320*/  BSSY.RECONVERGENT B0, `(.L_x_6) ;  /* 0x000000a000007945 */ /* 0x000fe80003800200 */
        /* <DEDUP_REMOVED lines=9> */
.L_x_7:
[----:B------:R-:W-:Y:S05]  /*03c0*/  BSYNC.RECONVERGENT B0 ;  /* 0x0000000000007941 */ /* 0x000fea0003800200 */
.L_x_6:
[----:B------:R-:W3:Y:S01]  /*03d0*/  LDCU.64 UR6, c[0x0][0x888] ;  /* 0x00011100ff0677ac */ /* 0x000ee20008000a00 */
[----:B------:R-:W-:Y:S02]  /*03e0*/  UISETP.EQ.U32.AND UP1, UPT, UR4, URZ, UPT ;  /* 0x000000ff0400728c */ /* 0x000fe4000bf22070 */
[----:B------:R-:W-:Y:S02]  /*03f0*/  UPLOP3.LUT UP2, UPT, UPT, UPT, UPT, 0x80, 0x8 ;  /* 0x000000000008789c */ /* 0x000fe40003f4f070 */
[----:B---3--:R-:W-:-:S04]  /*0400*/  UISETP.NE.U32.AND UP0, UPT, UR6, URZ, UPT ;  /* 0x000000ff0600728c */ /* 0x008fc8000bf05070 */
[----:B------:R-:W-:-:S04]  /*0410*/  UISETP.NE.AND.EX UP0, UPT, UR7, URZ, UPT, UP0 ;  /* 0x000000ff0700728c */ /* 0x000fc8000bf05300 */
[----:B------:R-:W-:-:S04]  /*0420*/  UISETP.EQ.OR.EX UP3, UPT, UR5, URZ, !UP0, UP1 ;  /* 0x000000ff0500728c */ /* 0x000fc8000c762710 */
[----:B------:R-:W-:-:S05]  /*0430*/  UP2UR UR50, UPR, URZ, 0x8 ;  /* 0x00000008ff327883 */ /* 0x000fca0008000000 */
[----:B------:R-:W-:Y:S07]  /*0440*/  BRA.U !UP3, `(.L_x_8) ;  /* 0x000000010b207547 */ /* 0x000fee000b800000 */
[----:B------:R-:W-:Y:S01]  /*0450*/  UISETP.NE.U32.AND UP2, UPT, UR4, URZ, UPT ;  /* 0x000000ff0400728c */ /* 0x000fe2000bf45070 */
[----:B-----5:R-:W-:Y:S01]  /*0460*/  FSETP.NEU.AND P0, PT, R81, RZ, PT ;  /* 0x000000ff5100720b */ /* 0x020fe20003f0d000 */
[----:B------:R-:W-:Y:S02]  /*0470*/  USEL UR4, URZ, 0xffffffff, UP0 ;  /* 0xffffffffff047887 */ /* 0x000fe40008000000 */
[----:B------:R-:W-:-:S10]  /*0480*/  UISETP.NE.AND.EX UP2, UPT, UR5, URZ, UPT, UP2 ;  /* 0x000000ff0500728c */ /* 0x000fd4000bf45320 */
[----:B------:R-:W-:Y:S01]  /*0490*/  VOTEU.ANY UP1, P0 ;  /* 0x0000000000ff7886 */ /* 0x000fe20000020100 */
[----:B------:R-:W-:-:S04]  /*04a0*/  @!UP2 USEL UR4, URZ, 0xffffffff, UP1 ;  /* 0xffffffffff04a887 */ /* 0x000fc80008800000 */
[----:B------:R-:W-:-:S04]  /*04b0*/  ULOP3.LUT UR4, UR4, 0x1, URZ, 0xc0, !UPT ;  /* 0x0000000104047892 */ /* 0x000fc8000f8ec0ff */
[----:B------:R-:W-:-:S11]  /*04c0*/  UISETP.NE.U32.AND UP2, UPT, UR4, 0x1, UPT ;  /* 0x000000010400788c */ /* 0x000fd6000bf45070 */
.L_x_8:
[----:B-1----:R-:W1:Y:S01]  /*04d0*/  SHFL.IDX PT, R2, R173, RZ, 0x1f ;  /* 0x00001fffad027589 */ /* 0x002e6200000e0000 */
[----:B------:R-:W-:-:S04]  /*04e0*/  UISETP.NE.AND UP1, UPT, UR8, 0x2, UPT ;  /* 0x000000020800788c */ /* 0x000fc8000bf25270 */
[----:B------:R-:W-:Y:S01]  /*04f0*/  USEL UR6, URZ, 0x1, UP1 ;  /* 0x00000001ff067887 */ /* 0x000fe20008800000 */
[----:B-1----:R-:W-:-:S13]  /*0500*/  ISETP.NE.AND P0, PT, R2, RZ, PT ;  /* 0x000000ff0200720c */ /* 0x002fda0003f05270 */
[----:B------:R-:W-:Y:S05]  /*0510*/  @P0 BRA `(.L_x_9) ;  /* 0x0000000000a40947 */ /* 0x000fea0003800000 */
[----:B------:R-:W-:Y:S01]  /*0520*/  ELECT P0, URZ, PT ;  /* 0x0000000000ff782f */ /* 0x000fe20003800000 */
[----:B------:R-:W-:-:S12]  /*0530*/  BSSY.RECONVERGENT B0, `(.L_x_9) ;  /* 0x0000027000007945 */ /* 0x000fd80003800200 */
[----:B------:R-:W-:Y:S05]  /*0540*/  @!P0 BRA `(.L_x_10) ;  /* 0x0000000000948947 */ /* 0x000fea0003800000 */
[----:B------:R-:W1:Y:S01]  /*0550*/  S2UR UR5, SR_CgaCtaId ;  /* 0x00000000000579c3 */ /* 0x000e620000008800 */
[----:B------:R-:W-:Y:S01]  /*0560*/  UMOV UR7, 0x400 ;  /* 0x0000040000077882 */ /* 0x000fe20000000000 */
[----:B------:R-:W-:Y:S02]  /*0570*/  UMOV UR4, 0x1 ;  /* 0x0000000100047882 */ /* 0x000fe40000000000 */
[----:B------:R-:W-:-:S04]  /*0580*/  UIADD3 UR10, UPT, UPT, -UR4, 0x100000, URZ ;  /* 0x00100000040a7890 */ /* 0x000fc8000fffe1ff */
[----:B------:R-:W-:Y:S02]  /*0590*/  USHF.L.U32 UR11, UR10, 0xb, URZ ;  /* 0x0000000b0a0b7899 */ /* 0x000fe400080006ff */
[----:B------:R-:W-:Y:S02]  /*05a0*/  USHF.L.U32 UR10, UR10, 0x1, URZ ;  /* 0x000000010a0a7899 */ /* 0x000fe400080006ff */
[----:B-1----:R-:W-:Y:S01]  /*05b0*/  ULEA UR5, UR5, UR7, 0x18 ;  /* 0x0000000705057291 */ /* 0x002fe2000f8ec0ff */
[----:B------:R-:W1:Y:S11]  /*05c0*/  FENCE.VIEW.ASYNC.S ;  /* 0x00000000000073c6 */ /* 0x000e760000000000 */
[----:B-1----:R1:W3:Y:S01]  /*05d0*/  SYNCS.EXCH.64 URZ, [UR5], UR10 ;  /* 0x0000000a05ff75b2 */ /* 0x0022e20008000100 */
[----:B------:R1:W4:Y:S01]  /*05e0*/  SYNCS.EXCH.64 URZ, [UR5+0x70], UR10 ;  /* 0x0000700a05ff75b2 */ /* 0x0003220008000100 */
[----:B------:R1:W1:Y:S01]  /*05f0*/  SYNCS.EXCH.64 URZ, [UR5+0x8], UR10 ;  /* 0x0000080a05ff75b2 */ /* 0x0002620008000100 */
        /* <DEDUP_REMOVED lines=25> */
[----:B---34-:R-:W-:Y:S01]  /*0790*/  NOP ;  /* 0x0000000000007918 */ /* 0x018fe20000000000 */
.L_x_10:
[----:B-1----:R-:W-:Y:S05]  /*07a0*/  BSYNC.RECONVERGENT B0 ;  /* 0x0000000000007941 */ /* 0x002fea0003800200 */
.L_x_9:
[----:B------:R-:W1:Y:S01]  /*07b0*/  SHFL.IDX PT, R2, R173, RZ, 0x1f ;  /* 0x00001fffad027589 */ /* 0x000e6200000e0000 */
[----:B------:R-:W-:Y:S01]  /*07c0*/  NOP ;  /* 0x0000000000007918 */ /* 0x000fe20000000000 */
[----:B-1----:R-:W-:-:S13]  /*07d0*/  ISETP.NE.AND P0, PT, R2, 0x1, PT ;  /* 0x000000010200780c */ /* 0x002fda0003f05270 */
[----:B------:R-:W-:Y:S05]  /*07e0*/  @P0 BRA `(.L_x_11) ;  /* 0x0000000000580947 */ /* 0x000fea0003800000 */
[----:B------:R-:W1:Y:S01]  /*07f0*/  S2UR UR7, SR_CgaCtaId ;  /* 0x00000000000779c3 */ /* 0x000e620000008800 */
[----:B------:R-:W-:Y:S01]  /*0800*/  UMOV UR9, 0x400 ;  /* 0x0000040000097882 */ /* 0x000fe20000000000 */
[----:B------:R-:W-:Y:S01]  /*0810*/  UMOV UR5, 0x20 ;  /* 0x0000002000057882 */ /* 0x000fe20000000000 */
[----:B------:R-:W-:Y:S01]  /*0820*/  UMOV UR4, 0x80 ;  /* 0x0000008000047882 */ /* 0x000fe20000000000 */
[----:B------:R-:W-:-:S04]  /*0830*/  UIADD3 UR10, UPT, UPT, -UR5, 0x100000, URZ ;  /* 0x00100000050a7890 */ /* 0x000fc8000fffe1ff */
[----:B------:R-:W-:Y:S02]  /*0840*/  USHF.L.U32 UR11, UR10, 0xb, URZ ;  /* 0x0000000b0a0b7899 */ /* 0x000fe400080006ff */
[----:B------:R-:W-:Y:S02]  /*0850*/  USHF.L.U32 UR10, UR10, 0x1, URZ ;  /* 0x000000010a0a7899 */ /* 0x000fe400080006ff */
[----:B------:R-:W-:-:S04]  /*0860*/  UIADD3 UR4, UPT, UPT, -UR4, 0x100000, URZ ;  /* 0x0010000004047890 */ /* 0x000fc8000fffe1ff */
[----:B------:R-:W-:Y:S02]  /*0870*/  USHF.L.U32 UR5, UR4, 0xb, URZ ;  /* 0x0000000b04057899 */ /* 0x000fe400080006ff */
[----:B------:R-:W-:Y:S01]  /*0880*/  USHF.L.U32 UR4, UR4, 0x1, URZ ;  /* 0x0000000104047899 */ /* 0x000fe200080006ff */
[----:B------:R-:W-:Y:S01]  /*0890*/  ELECT P0, URZ, PT ;  /* 0x0000000000ff782f */ /* 0x000fe20003800000 */
[----:B-1----:R-:W-:Y:S01]  /*08a0*/  ULEA UR7, UR7, UR9, 0x18 ;  /* 0x0000000907077291 */ /* 0x002fe2000f8ec0ff */
[----:B------:R-:W1:Y:S11]  /*08b0*/  FENCE.VIEW.ASYNC.S ;  /* 0x00000000000073c6 */ /* 0x000e760000000000 */
[----:B-1----:R1:W3:Y:S01]  /*08c0*/  SYNCS.EXCH.64 URZ, [UR7+0xe0], UR10 ;  /* 0x0000e00a07ff75b2 */ /* 0x0022e20008000100 */
[----:B------:R1:W4:Y:S01]  /*08d0*/  SYNCS.EXCH.64 URZ, [UR7+0x100], UR4 ;  /* 0x0001000407ff75b2 */ /* 0x0003220008000100 */
[----:B------:R1:W1:Y:S01]  /*08e0*/  SYNCS.EXCH.64 URZ, [UR7+0xe8], UR10 ;  /* 0x0000e80a07ff75b2 */ /* 0x0002620008000100 */
[----:B------:R1:W1:Y:S01]  /*08f0*/  SYNCS.EXCH.64 URZ, [UR7+0x108], UR4 ;  /* 0x0001080407ff75b2 */ /* 0x0002620008000100 */
[----:B------:R1:W1:Y:S01]  /*0900*/  SYNCS.EXCH.64 URZ, [UR7+0xf0], UR10 ;  /* 0x0000f00a07ff75b2 */ /* 0x0002620008000100 */
[----:B------:R1:W1:Y:S01]  /*0910*/  SYNCS.EXCH.64 URZ, [UR7+0x110], UR4 ;  /* 0x0001100407ff75b2 */ /* 0x0002620008000100 */
[----:B------:R1:W1:Y:S01]  /*0920*/  SYNCS.EXCH.64 URZ, [UR7+0xf8], UR10 ;  /* 0x0000f80a07ff75b2 */ /* 0x0002620008000100 */
[----:B------:R1:W1:Y:S01]  /*0930*/  SYNCS.EXCH.64 URZ, [UR7+0x118], UR4 ;  /* 0x0001180407ff75b2 */ /* 0x0002620008000100 */
[----:B------:R-:W-:Y:S01]  /*0940*/  NOP ;  /* 0x0000000000007918 */ /* 0x000fe20000000000 */
.L_x_11:
[----:B------:R-:W2:Y:S01]  /*0950*/  SHFL.IDX PT, R2, R173, RZ, 0x1f ;  /* 0x00001fffad027589 */ /* 0x000ea200000e0000 */
[----:B------:R-:W-:Y:S01]  /*0960*/  NOP ;  /* 0x0000000000007918 */ /* 0x000fe20000000000 */
[----:B--2---:R-:W-:-:S13]  /*0970*/  ISETP.NE.AND P0, PT, R2, 0x3, PT ;  /* 0x000000030200780c */ /* 0x004fda0003f05270 */
[----:B------:R-:W-:Y:S05]  /*0980*/  @P0 BRA `(.L_x_12) ;  /* 0x0000000000300947 */ /* 0x000fea0003800000 */
[----:B-1----:R-:W1:Y:S01]  /*0990*/  S2UR UR5, SR_CgaCtaId ;  /* 0x00000000000579c3 */ /* 0x002e620000008800 */
[----:B------:R-:W-:Y:S01]  /*09a0*/  UMOV UR7, 0x400 ;  /* 0x0000040000077882 */ /* 0x000fe20000000000 */
[----:B------:R-:W-:Y:S01]  /*09b0*/  UMOV UR4, 0x20 ;  /* 0x0000002000047882 */ /* 0x000fe20000000000 */
[----:B------:R-:W-:Y:S01]  /*09c0*/  ELECT P0, URZ, PT ;  /* 0x0000000000ff782f */ /* 0x000fe20003800000 */
[----:B------:R-:W-:-:S04]  /*09d0*/  UIADD3 UR10, UPT, UPT, -UR4, 0x100000, URZ ;  /* 0x00100000040a7890 */ /* 0x000fc8000fffe1ff */
[----:B------:R-:W-:Y:S02]  /*09e0*/  USHF.L.U32 UR11, UR10, 0xb, URZ ;  /* 0x0000000b0a0b7899 */ /* 0x000fe400080006ff */
[----:B------:R-:W-:Y:S02]  /*09f0*/  USHF.L.U32 UR10, UR10, 0x1, URZ ;  /* 0x000000010a0a7899 */ /* 0x000fe400080006ff */
[----:B-1----:R-:W-:Y:S01]  /*0a00*/  ULEA UR5, UR5, UR7, 0x18 ;  /* 0x0000000705057291 */ /* 0x002fe2000f8ec0ff */
[----:B------:R-:W1:Y:S11]  /*0a10*/  FENCE.VIEW.ASYNC.S ;  /* 0x00000000000073c6 */ /* 0x000e760000000000 */
[----:B-1----:R2:W1:Y:S01]  /*0a20*/  SYNCS.EXCH.64 URZ, [UR5+0x120], UR10 ;  /* 0x0001200a05ff75b2 */ /* 0x0024620008000100 */
[----:B------:R2:W1:Y:S02]  /*0a30*/  SYNCS.EXCH.64 URZ, [UR5+0x128], UR10 ;  /* 0x0001280a05ff75b2 */ /* 0x0004640008000100 */
[----:B--2---:R-:W-:Y:S01]  /*0a40*/  NOP ;  /* 0x0000000000007918 */ /* 0x004fe20000000000 */
.L_x_12:
[----:B------:R-:W2:Y:S01]  /*0a50*/  SHFL.IDX PT, R2, R173, RZ, 0x1f ;  /* 0x00001fffad027589 */ /* 0x000ea200000e0000 */
[----:B------:R-:W-:Y:S01]  /*0a60*/  NOP ;  /* 0x0000000000007918 */ /* 0x000fe20000000000 */
[----:B--2---:R-:W-:-:S13]  /*0a70*/  ISETP.NE.AND P0, PT, R2, 0x4, PT ;  /* 0x000000040200780c */ /* 0x004fda0003f05270 */
[----:B------:R-:W-:Y:S05]  /*0a80*/  @P0 BRA `(.L_x_13) ;  /* 0x00000000004c0947 */ /* 0x000fea0003800000 */
[----:B-1----:R-:W1:Y:S01]  /*0a90*/  S2UR UR5, SR_CgaCtaId ;  /* 0x00000000000579c3 */ /* 0x002e620000008800 */
[----:B------:R-:W-:Y:S01]  /*0aa0*/  UMOV UR9, 0x100 ;  /* 0x0000010000097882 */ /* 0x000fe20000000000 */
[----:B------:R-:W-:Y:S01]  /*0ab0*/  UMOV UR7, 0x400 ;  /* 0x0000040000077882 */ /* 0x000fe20000000000 */
[----:B------:R-:W-:Y:S01]  /*0ac0*/  USEL UR9, UR9, 0xe0, UP2 ;  /* 0x000000e009097887 */ /* 0x000fe20009000000 */
[----:B------:R-:W-:Y:S01]  /*0ad0*/  UMOV UR4, 0x1 ;  /* 0x0000000100047882 */ /* 0x000fe20000000000 */
[----:B------:R-:W-:Y:S01]  /*0ae0*/  ELECT P0, URZ, PT ;  /* 0x0000000000ff782f */ /* 0x000fe20003800000 */
[----:B------:R-:W-:-:S04]  /*0af0*/  UIADD3 UR10, UPT, UPT, -UR4, 0x100000, URZ ;  /* 0x00100000040a7890 */ /* 0x000fc8000fffe1ff */
[----:B------:R-:W-:Y:S02]  /*0b00*/  USHF.L.U32 UR11, UR10, 0xb, URZ ;  /* 0x0000000b0a0b7899 */ /* 0x000fe400080006ff */
[----:B------:R-:W-:Y:S02]  /*0b10*/  USHF.L.U32 UR10, UR10, 0x1, URZ ;  /* 0x000000010a0a7899 */ /* 0x000fe400080006ff */
[----:B------:R-:W-:-:S04]  /*0b20*/  UIADD3 UR12, UPT, UPT, -UR9, 0x100000, URZ ;  /* 0x00100000090c7890 */ /* 0x000fc8000fffe1ff */
[----:B------:R-:W-:Y:S02]  /*0b30*/  USHF.L.U32 UR13, UR12, 0xb, URZ ;  /* 0x0000000b0c0d7899 */ /* 0x000fe400080006ff */
[----:B------:R-:W-:Y:S02]  /*0b40*/  USHF.L.U32 UR12, UR12, 0x1, URZ ;  /* 0x000000010c0c7899 */ /* 0x000fe400080006ff */
[----:B-1----:R-:W-:Y:S01]  /*0b50*/  ULEA UR5, UR5, UR7, 0x18 ;  /* 0x0000000705057291 */ /* 0x002fe2000f8ec0ff */
[----:B------:R-:W1:Y:S11]  /*0b60*/  FENCE.VIEW.ASYNC.S ;  /* 0x00000000000073c6 */ /* 0x000e760000000000 */
[----:B-1----:R2:W1:Y:S01]  /*0b70*/  SYNCS.EXCH.64 URZ, [UR5+0x130], UR10 ;  /* 0x0001300a05ff75b2 */ /* 0x0024620008000100 */
[----:B------:R2:W1:Y:S01]  /*0b80*/  SYNCS.EXCH.64 URZ, [UR5+0x140], UR12 ;  /* 0x0001400c05ff75b2 */ /* 0x0004620008000100 */
[----:B------:R2:W1:Y:S01]  /*0b90*/  SYNCS.EXCH.64 URZ, [UR5+0x138], UR10 ;  /* 0x0001380a05ff75b2 */ /* 0x0004620008000100 */
[----:B------:R2:W1:Y:S02]  /*0ba0*/  SYNCS.EXCH.64 URZ, [UR5+0x148], UR12 ;  /* 0x0001480c05ff75b2 */ /* 0x0004640008000100 */
[----:B--2---:R-:W-:Y:S01]  /*0bb0*/  NOP ;  /* 0x0000000000007918 */ /* 0x004fe20000000000 */
.L_x_13:
[----:B------:R-:W2:Y:S01]  /*0bc0*/  SHFL.IDX PT, R2, R173, RZ, 0x1f ;  /* 0x00001fffad027589 */ /* 0x000ea200000e0000 */
[----:B------:R-:W-:Y:S01]  /*0bd0*/  NOP ;  /* 0x0000000000007918 */ /* 0x000fe20000000000 */
[----:B--2---:R-:W-:-:S13]  /*0be0*/  ISETP.NE.AND P0, PT, R2, 0x5, PT ;  /* 0x000000050200780c */ /* 0x004fda0003f05270 */
[----:B------:R-:W-:Y:S05]  /*0bf0*/  @P0 BRA `(.L_x_14) ;  /* 0x0000000000480947 */ /* 0x000fea0003800000 */
[----:B-1----:R-:W1:Y:S01]  /*0c00*/  S2UR UR7, SR_CgaCtaId ;  /* 0x00000000000779c3 */ /* 0x002e620000008800 */
        /* <DEDUP_REMOVED lines=12> */
[----:B-1----:R2:W1:Y:S01]  /*0cd0*/  SYNCS.EXCH.64 URZ, [UR7+0x150], UR10 ;  /* 0x0001500a07ff75b2 */ /* 0x0024620008000100 */
[----:B------:R2:W1:Y:S01]  /*0ce0*/  SYNCS.EXCH.64 URZ, [UR7+0x160], UR4 ;  /* 0x0001600407ff75b2 */ /* 0x0004620008000100 */
[----:B------:R2:W1:Y:S01]  /*0cf0*/  SYNCS.EXCH.64 URZ, [UR7+0x158], UR10 ;  /* 0x0001580a07ff75b2 */ /* 0x0004620008000100 */
[----:B------:R2:W1:Y:S02]  /*0d00*/  SYNCS.EXCH.64 URZ, [UR7+0x168], UR4 ;  /* 0x0001680407ff75b2 */ /* 0x0004640008000100 */
[----:B--2---:R-:W-:Y:S01]  /*0d10*/  NOP ;  /* 0x0000000000007918 */ /* 0x004fe20000000000 */
.L_x_14:
        /* <DEDUP_REMOVED lines=18> */
.L_x_15:
[----:B-1----:R-:W1:Y:S01]  /*0e40*/  S2UR UR5, SR_CTAID.X ;  /* 0x00000000000579c3 */ /* 0x002e620000002500 */
[----:B------:R-:W-:-:S05]  /*0e50*/  CS2R.32 R170, SR_CgaSize ;  /* 0x0000000000aa7805 */ /* 0x000fca0000008a00 */
[----:B------:R-:W-:-:S05]  /*0e60*/  IMAD R170, R170, -0xa0, RZ ;  /* 0xffffff60aaaa7824 */ /* 0x000fca00078e02ff */
[----:B------:R-:W-:-:S14]  /*0e70*/  R2UR UR9, R170 ;  /* 0x00000000aa0972ca */ /* 0x000fdc00000e0000 */
[----:B------:R-:W2:Y:S01]  /*0e80*/  LDCU UR9, c[0x0][UR9+0x2b0] ;  /* 0x00005600090977ac */ /* 0x000ea20008000800 */
[----:B------:R-:W-:Y:S01]  /*0e90*/  NOP ;  /* 0x0000000000007918 */ /* 0x000fe20000000000 */
[----:B------:R-:W-:-:S05]  /*0ea0*/  CS2R.32 R170, SR_CgaSize ;  /* 0x0000000000aa7805 */ /* 0x000fca0000008a00 */
[----:B------:R-:W-:-:S05]  /*0eb0*/  IMAD R170, R170, -0xa0, RZ ;  /* 0xffffff60aaaa7824 */ /* 0x000fca00078e02ff */
[----:B------:R-:W-:-:S14]  /*0ec0*/  R2UR UR7, R170 ;  /* 0x00000000aa0772ca */ /* 0x000fdc00000e0000 */
[----:B------:R-:W3:Y:S01]  /*0ed0*/  LDCU UR7, c[0x0][UR7+0x2b4] ;  /* 0x00005680070777ac */ /* 0x000ee20008000800 */
[----:B------:R-:W4:Y:S08]  /*0ee0*/  S2UR UR4, SR_CTAID.Y ;  /* 0x00000000000479c3 */ /* 0x000f300000002600 */
[----:B------:R-:W3:Y:S01]  /*0ef0*/  LDC R9, c[0x0][0xb24] ;  /* 0x0002c900ff097b82 */ /* 0x000ee20000000800 */
[----:B-1----:R-:W-:-:S02]  /*0f00*/  I2FP.F32.U32 R5, UR5 ;  /* 0x0000000500057c45 */ /* 0x002fc40008201000 */
[----:B------:R-:W-:-:S05]  /*0f10*/  CS2R.32 R3, SR_CgaSize ;  /* 0x0000000000037805 */ /* 0x000fca0000008a00 */
[----:B------:R-:W-:-:S06]  /*0f20*/  IMAD R3, R3, -0xa0, RZ ;  /* 0xffffff6003037824 */ /* 0x000fcc00078e02ff */
[----:B------:R-:W1:Y:S01]  /*0f30*/  LDC R3, c[0x0][R3+0x2a0] ;  /* 0x0000a80003037b82 */ /* 0x000e620000000800 */
[----:B------:R-:W-:Y:S01]  /*0f40*/  MOV R21, UR5 ;  /* 0x0000000500157c02 */ /* 0x000fe20008000f00 */
[----:B--2---:R-:W-:Y:S01]  /*0f50*/  FMUL R5, R5, UR9 ;  /* 0x0000000905057c20 */ /* 0x004fe20008400000 */
[----:B----4-:R-:W-:Y:S02]  /*0f60*/  I2FP.F32.U32 R4, UR4 ;  /* 0x0000000400047c45 */ /* 0x010fe40008201000 */
[----:B------:R-:W-:-:S05]  /*0f70*/  CS2R.32 R2, SR_CgaSize ;  /* 0x0000000000027805 */ /* 0x000fca0000008a00 */
[----:B------:R-:W-:-:S06]  /*0f80*/  IMAD R2, R2, -0xa0, RZ ;  /* 0xffffff6002027824 */ /* 0x000fcc00078e02ff */
[----:B------:R-:W2:Y:S01]  /*0f90*/  LDC R2, c[0x0][R2+0x2a4] ;  /* 0x0000a90002027b82 */ /* 0x000ea20000000800 */
[----:B------:R-:W4:Y:S01]  /*0fa0*/  F2I.U32.TRUNC.NTZ R170, R5 ;  /* 0x0000000500aa7305 */ /* 0x000f22000020f000 */
[----:B------:R-:W-:Y:S01]  /*0fb0*/  MOV R20, UR4 ;  /* 0x0000000400147c02 */ /* 0x000fe20008000f00 */
[----:B---3--:R-:W-:-:S05]  /*0fc0*/  FMUL R4, R4, UR7 ;  /* 0x0000000704047c20 */ /* 0x008fca0008400000 */
[----:B------:R-:W-:Y:S01]  /*0fd0*/  BAR.SYNC.DEFER_BLOCKING 0x0 ;  /* 0x0000000000007b1d */ /* 0x000fe20000010000 */
[----:B------:R-:W-:-:S05]  /*0fe0*/  ISETP.GE.AND P0, PT, R9, 0x1, PT ;  /* 0x000000010900780c */ /* 0x000fca0003f06270 */
[----:B------:R-:W3:Y:S02]  /*0ff0*/  F2I.U32.TRUNC.NTZ R147, R4 ;  /* 0x0000000400937305 */ /* 0x000ee4000020f000 */
[----:B------:R-:W2:Y:S01]  /*1000*/  S2UR UR36, SR_CTAID.Z ;  /* 0x00000000002479c3 */ /* 0x000ea20000002700 */
[----:B----4-:R-:W-:-:S05]  /*1010*/  IADD3 R170, PT, PT, -R170, RZ, RZ ;  /* 0x000000ffaaaa7210 */ /* 0x010fca0007ffe1ff */
[----:B-1----:R-:W-:Y:S01]  /*1020*/  IMAD R170, R3, R170, UR5 ;  /* 0x0000000503aa7e24 */ /* 0x002fe2000f8e02aa */
[----:B---3--:R-:W-:-:S05]  /*1030*/  IADD3 R147, PT, PT, -R147, RZ, RZ ;  /* 0x000000ff93937210 */ /* 0x008fca0007ffe1ff */
[----:B--2---:R-:W-:Y:S01]  /*1040*/  IMAD R147, R2, R147, UR4 ;  /* 0x0000000402937e24 */ /* 0x004fe2000f8e0293 */
[----:B------:R-:W-:Y:S06]  /*1050*/  @!P0 BRA `(.L_x_16) ;  /* 0x0000000000b88947 */ /* 0x000fec0003800000 */
[----:B------:R-:W1:Y:S01]  /*1060*/  LDC.64 R4, c[0x0][0xb18] ;  /* 0x0002c600ff047b82 */ /* 0x000e620000000a00 */
[----:B------:R-:W-:-:S07]  /*1070*/  ISETP.NE.AND P0, PT, R9, 0x1, PT ;  /* 0x000000010900780c */ /* 0x000fce0003f05270 */
[----:B------:R-:W2:Y:S08]  /*1080*/  LDC R10, c[0x0][0xb0c] ;  /* 0x0002c300ff0a7b82 */ /* 0x000eb00000000800 */
[----:B------:R-:W3:Y:S08]  /*1090*/  LDC R11, c[0x0][0x370] ;  /* 0x0000dc00ff0b7b82 */ /* 0x000ef00000000800 */
[----:B------:R-:W4:Y:S01]  /*10a0*/  LDC R12, c[0x0][0x374] ;  /* 0x0000dd00ff0c7b82 */ /* 0x000f220000000800 */
[----:B-1----:R-:W-:-:S07]  /*10b0*/  ISETP.NE.AND P1, PT, R4, 0x1, PT ;  /* 0x000000010400780c */ /* 0x002fce0003f25270 */
[----:B------:R-:W3:Y:S01]  /*10c0*/  LDC.64 R6, c[0x0][0xb10] ;  /* 0x0002c400ff067b82 */ /* 0x000ee20000000a00 */
[----:B--2---:R-:W-:-:S07]  /*10d0*/  ISETP.NE.AND P2, PT, R10, 0x1, PT ;  /* 0x000000010a00780c */ /* 0x004fce0003f45270 */
[----:B------:R-:W1:Y:S08]  /*10e0*/  LDC R8, c[0x0][0xb20] ;  /* 0x0002c800ff087b82 */ /* 0x000e700000000800 */
[----:B------:R-:W2:Y:S01]  /*10f0*/  LDC.64 R2, c[0x0][0xb28] ;  /* 0x0002ca00ff027b82 */ /* 0x000ea20000000a00 */
[----:B----4-:R-:W-:-:S04]  /*1100*/  IMAD.HI.U32 R13, R12, R5, RZ ;  /* 0x000000050c0d7227 */ /* 0x010fc800078e00ff */
[----:B------:R-:W-:-:S04]  /*1110*/  IMAD.HI.U32 R5, R20, R5, RZ ;  /* 0x0000000514057227 */ /* 0x000fc800078e00ff */
[----:B---3--:R-:W-:-:S04]  /*1120*/  IMAD.HI.U32 R14, R11, R6, RZ ;  /* 0x000000060b0e7227 */ /* 0x008fc800078e00ff */
[C---:B------:R-:W-:Y:S01]  /*1130*/  IMAD.HI.U32 R16, R21.reuse, R6, RZ ;  /* 0x0000000615107227 */ /* 0x040fe200078e00ff */
[-C--:B------:R-:W-:Y:S02]  /*1140*/  @P2 SHF.R.U32.HI R11, RZ, R7.reuse, R14 ;  /* 0x00000007ff0b2219 */ /* 0x080fe4000001160e */
[-C--:B-1----:R-:W-:Y:S02]  /*1150*/  @P1 SHF.R.U32.HI R12, RZ, R8.reuse, R13 ;  /* 0x00000008ff0c1219 */ /* 0x082fe4000001160d */
[----:B------:R-:W-:Y:S02]  /*1160*/  SHF.R.U32.HI R5, RZ, R8, R5 ;  /* 0x00000008ff057219 */ /* 0x000fe40000011605 */
[----:B------:R-:W-:Y:S02]  /*1170*/  SHF.R.U32.HI R16, RZ, R7, R16 ;  /* 0x00000007ff107219 */ /* 0x000fe40000011610 */
[----:B------:R-:W-:Y:S01]  /*1180*/  SEL R5, R20, R5, !P1 ;  /* 0x0000000514057207 */ /* 0x000fe20004800000 */
[----:B--2---:R-:W-:Y:S01]  /*1190*/  IMAD.HI.U32 R14, R12, R2, RZ ;  /* 0x000000020c0e7227 */ /* 0x004fe200078e00ff */
[----:B------:R-:W-:-:S02]  /*11a0*/  SEL R7, R21, R16, !P2 ;  /* 0x0000001015077207 */ /* 0x000fc40005000000 */
[----:B------:R-:W-:Y:S01]  /*11b0*/  IADD3 R13, PT, PT, -R5, RZ, RZ ;  /* 0x000000ff050d7210 */ /* 0x000fe20007ffe1ff */
[----:B------:R-:W-:Y:S01]  /*11c0*/  IMAD.HI.U32 R6, R11, R2, RZ ;  /* 0x000000020b067227 */ /* 0x000fe200078e00ff */
[----:B------:R-:W-:-:S03]  /*11d0*/  @P0 SHF.R.U32.HI R12, RZ, R3, R14 ;  /* 0x00000003ff0c0219 */ /* 0x000fc6000001160e */
[----:B------:R-:W-:Y:S01]  /*11e0*/  IMAD R13, R4, R13, R20 ;  /* 0x0000000d040d7224 */ /* 0x000fe200078e0214 */
[----:B------:R-:W-:Y:S01]  /*11f0*/  @P0 SHF.R.U32.HI R11, RZ, R3, R6 ;  /* 0x00000003ff0b0219 */ /* 0x000fe20000011606 */
[----:B------:R-:W-:-:S04]  /*1200*/  IMAD R12, R12, R9, RZ ;  /* 0x000000090c0c7224 */ /* 0x000fc800078e02ff */
[----:B------:R-:W-:Y:S01]  /*1210*/  IMAD R6, R11, R9, RZ ;  /* 0x000000090b067224 */ /* 0x000fe200078e02ff */
[----:B------:R-:W-:-:S04]  /*1220*/  ISETP.GE.AND P1, PT, R5, R12, PT ;  /* 0x0000000c0500720c */ /* 0x000fc80003f26270 */
[----:B------:R-:W-:Y:S01]  /*1230*/  ISETP.GE.OR P1, PT, R7, R6, P1 ;  /* 0x000000060700720c */ /* 0x000fe20000f26670 */
[----:B------:R-:W-:-:S05]  /*1240*/  IMAD.HI.U32 R6, R5, R2, RZ ;  /* 0x0000000205067227 */ /* 0x000fca00078e00ff */
[----:B------:R-:W-:-:S04]  /*1250*/  SHF.R.U32.HI R6, RZ, R3, R6 ;  /* 0x00000003ff067219 */ /* 0x000fc80000011606 */
[----:B------:R-:W-:-:S03]  /*1260*/  SEL R6, R5, R6, !P0 ;  /* 0x0000000605067207 */ /* 0x000fc60004000000 */
[----:B------:R-:W-:Y:S01]  /*1270*/  @!P1 IMAD.HI.U32 R8, R7, R2, RZ ;  /* 0x0000000207089227 */ /* 0x000fe200078e00ff */
[----:B------:R-:W-:-:S04]  /*1280*/  IADD3 R2, PT, PT, -R6, RZ, RZ ;  /* 0x000000ff06027210 */ /* 0x000fc80007ffe1ff */
[----:B------:R-:W-:Y:S01]  /*1290*/  @!P1 SHF.R.U32.HI R8, RZ, R3, R8 ;  /* 0x00000003ff089219 */ /* 0x000fe20000011608 */
[----:B------:R-:W-:-:S03]  /*12a0*/  IMAD R2, R9, R2, R5 ;  /* 0x0000000209027224 */ /* 0x000fc600078e0205 */
[----:B------:R-:W-:-:S05]  /*12b0*/  @!P1 SEL R3, R7, R8, !P0 ;  /* 0x0000000807039207 */ /* 0x000fca0004000000 */
[--C-:B------:R-:W-:Y:S02]  /*12c0*/  @!P1 IMAD.IADD R6, R6, 0x1, -R3.reuse ;  /* 0x0000000106069824 */ /* 0x100fe400078e0a03 */
[----:B------:R-:W-:Y:S01]  /*12d0*/  @!P1 IMAD R3, R2, R11, R3 ;  /* 0x0000000b02039224 */ /* 0x000fe200078e0203 */
[----:B------:R-:W-:Y:S01]  /*12e0*/  IADD3 R2, PT, PT, -R7, RZ, RZ ;  /* 0x000000ff07027210 */ /* 0x000fe20007ffe1ff */
[----:B------:R-:W-:Y:S02]  /*12f0*/  @!P1 IMAD R5, R6, R9, R7 ;  /* 0x0000000906059224 */ /* 0x000fe400078e0207 */
[----:B------:R-:W-:Y:S02]  /*1300*/  @!P1 IMAD.MOV.U32 R7, RZ, RZ, R3 ;  /* 0x000000ffff079224 */ /* 0x000fe400078e0003 */
[----:B------:R-:W-:Y:S02]  /*1310*/  IMAD R2, R10, R2, R21 ;  /* 0x000000020a027224 */ /* 0x000fe400078e0215 */
[----:B------:R-:W-:-:S02]  /*1320*/  IMAD R20, R5, R4, R13 ;  /* 0x0000000405147224 */ /* 0x000fc400078e020d */
[----:B------:R-:W-:Y:S02]  /*1330*/  IMAD R21, R7, R10, R2 ;  /* 0x0000000a07157224 */ /* 0x000fe400078e0202 */
.L_x_16:
[----:B------:R-:W1:Y:S01]  /*1340*/  LDCU UR4, c[0x0][0xb30] ;  /* 0x00016600ff0477ac */ /* 0x000e620008000800 */
[----:B------:R-:W2:Y:S08]  /*1350*/  S2UR UR37, SR_CgaCtaId ;  /* 0x00000000002579c3 */ /* 0x000eb00000008800 */
[----:B------:R-:W3:Y:S01]  /*1360*/  LDC R72, c[0x0][0xb24] ;  /* 0x0002c900ff487b82 */ /* 0x000ee20000000800 */
[----:B-1----:R-:W-:-:S09]  /*1370*/  UISETP.NE.AND UP1, UPT, UR4, 0x1, UPT ;  /* 0x000000010400788c */ /* 0x002fd2000bf25270 */
[----:B--2---:R-:W-:Y:S05]  /*1380*/  BRA.U UP1, `(.L_x_17) ;  /* 0x0000000101407547 */ /* 0x004fea000b800000 */
[----:B------:R-:W1:Y:S08]  /*1390*/  LDC.64 R4, c[0x0][0xb10] ;  /* 0x0002c400ff047b82 */ /* 0x000e700000000a00 */
[----:B------:R-:W2:Y:S08]  /*13a0*/  LDC.64 R2, c[0x0][0xb18] ;  /* 0x0002c600ff027b82 */ /* 0x000eb00000000a00 */
[----:B------:R-:W4:Y:S08]  /*13b0*/  LDC R6, c[0x0][0xb20] ;  /* 0x0002c800ff067b82 */ /* 0x000f300000000800 */
[----:B------:R-:W3:Y:S01]  /*13c0*/  LDC R8, c[0x0][0xb0c] ;  /* 0x0002c300ff087b82 */ /* 0x000ee20000000800 */
[----:B-1----:R-:W-:-:S05]  /*13d0*/  IMAD.HI.U32 R4, R21, R4, RZ ;  /* 0x0000000415047227 */ /* 0x002fca00078e00ff */
[----:B------:R-:W-:Y:S01]  /*13e0*/  SHF.R.U32.HI R4, RZ, R5, R4 ;  /* 0x00000005ff047219 */ /* 0x000fe20000011604 */
[----:B--2---:R-:W-:Y:S01]  /*13f0*/  IMAD.HI.U32 R3, R20, R3, RZ ;  /* 0x0000000314037227 */ /* 0x004fe200078e00ff */
[----:B------:R-:W-:-:S04]  /*1400*/  ISETP.NE.AND P0, PT, R2, 0x1, PT ;  /* 0x000000010200780c */ /* 0x000fc80003f05270 */
[----:B----4-:R-:W-:-:S04]  /*1410*/  SHF.R.U32.HI R3, RZ, R6, R3 ;  /* 0x00000006ff037219 */ /* 0x010fc80000011603 */
[----:B------:R-:W-:Y:S02]  /*1420*/  SEL R3, R20, R3, !P0 ;  /* 0x0000000314037207 */ /* 0x000fe40004000000 */
[----:B---3--:R-:W-:-:S04]  /*1430*/  ISETP.NE.AND P1, PT, R8, 0x1, PT ;  /* 0x000000010800780c */ /* 0x008fc80003f25270 */
[----:B------:R-:W-:-:S05]  /*1440*/  SEL R4, R21, R4, !P1 ;  /* 0x0000000415047207 */ /* 0x000fca0004800000 */
[----:B------:R-:W-:Y:S02]  /*1450*/  IMAD.IADD R5, R3, 0x1, -R4 ;  /* 0x0000000103057824 */ /* 0x000fe400078e0a04 */
[----:B------:R-:W-:Y:S02]  /*1460*/  IMAD.IADD R3, R4, 0x1, -R3 ;  /* 0x0000000104037824 */ /* 0x000fe400078e0a03 */
[----:B------:R-:W-:Y:S02]  /*1470*/  IMAD R21, R5, R8, R21 ;  /* 0x0000000805157224 */ /* 0x000fe400078e0215 */
[----:B------:R-:W-:-:S07]  /*1480*/  IMAD R20, R3, R2, R20 ;  /* 0x0000000203147224 */ /* 0x000fce00078e0214 */
.L_x_17:
[----:B------:R-:W-:Y:S01]  /*1490*/  BAR.SYNC.DEFER_BLOCKING 0x0 ;  /* 0x0000000000007b1d */ /* 0x000fe20000010000 */
[----:B------:R-:W-:Y:S01]  /*14a0*/  UISETP.NE.AND UP1, UPT, UR8, 0x2, UPT ;  /* 0x000000020800788c */ /* 0x000fe2000bf25270 */
[----:B------:R-:W-:Y:S02]  /*14b0*/  ISETP.NE.OR P5, PT, R0, 0x2, !P5 ;  /* 0x000000020000780c */ /* 0x000fe40006fa5670 */
[----:B------:R-:W-:-:S06]  /*14c0*/  LOP3.LUT R2, R185, 0x1f, RZ, 0xc0, !PT ;  /* 0x0000001fb9027812 */ /* 0x000fcc00078ec0ff */
[----:B------:R-:W-:Y:S05]  /*14d0*/  BRA.U UP1, `(.L_x_18) ;  /* 0x0000001501f47547 */ /* 0x000fea000b800000 */
[----:B------:R-:W1:Y:S01]  /*14e0*/  LDCU UR13, c[0x0][0x38c] ;  /* 0x00007180ff0d77ac */ /* 0x000e620008000800 */
[----:B------:R-:W2:Y:S01]  /*14f0*/  LDC R9, c[0x0][0x370] ;  /* 0x0000dc00ff097b82 */ /* 0x000ea20000000800 */
[----:B------:R-:W-:Y:S01]  /*1500*/  PLOP3.LUT P1, PT, PT, PT, UP2, 0x80, 0x8 ;  /* 0x000000000008781c */ /* 0x000fe20003f2f028 */
[----:B------:R-:W-:Y:S01]  /*1510*/  IMAD.MOV.U32 R15, RZ, RZ, 0x1 ;  /* 0x00000001ff0f7424 */ /* 0x000fe200078e00ff */
[----:B------:R-:W-:Y:S01]  /*1520*/  ISETP.EQ.OR P4, PT, R2, RZ, P5 ;  /* 0x000000ff0200720c */ /* 0x000fe20002f82670 */
[----:B------:R-:W-:Y:S01]  /*1530*/  IMAD.MOV.U32 R14, RZ, RZ, RZ ;  /* 0x000000ffff0e7224 */ /* 0x000fe200078e00ff */
[----:B------:R-:W-:Y:S02]  /*1540*/  PLOP3.LUT P1, PT, P1, PT, PT, 0x8, 0x80 ;  /* 0x000000000080781c */ /* 0x000fe40000f2e170 */
[----:B------:R-:W-:Y:S01]  /*1550*/  CS2R R12, SRZ ;  /* 0x00000000000c7805 */ /* 0x000fe2000001ff00 */
[----:B------:R-:W-:Y:S01]  /*1560*/  IMAD.MOV.U32 R10, RZ, RZ, 0x1 ;  /* 0x00000001ff0a7424 */ /* 0x000fe200078e00ff */
[----:B------:R-:W4:Y:S01]  /*1570*/  LDC R0, c[0x0][0x374] ;  /* 0x0000dd00ff007b82 */ /* 0x000f220000000800 */
[----:B------:R-:W2:Y:S01]  /*1580*/  LDCU.64 UR22, c[0x0][0x348] ;  /* 0x00006900ff1677ac */ /* 0x000ea20008000a00 */
[----:B------:R-:W-:Y:S01]  /*1590*/  UMOV UR6, URZ ;  /* 0x000000ff00067c82 */ /* 0x000fe20008000000 */
[----:B-1----:R-:W-:-:S04]  /*15a0*/  UIADD3 UR5, UPT, UPT, UR13, 0x1f, URZ ;  /* 0x0000001f0d057890 */ /* 0x002fc8000fffe0ff */
[----:B------:R-:W-:-:S04]  /*15b0*/  USHF.R.S32.HI UR4, URZ, 0x1f, UR5 ;  /* 0x0000001fff047899 */ /* 0x000fc80008011405 */
[----:B------:R-:W-:-:S04]  /*15c0*/  ULEA.HI UR4, UR4, UR5, URZ, 0x5 ;  /* 0x0000000504047291 */ /* 0x000fc8000f8f28ff */
[----:B------:R-:W-:Y:S02]  /*15d0*/  USHF.R.S32.HI UR15, URZ, 0x5, UR4 ;  /* 0x00000005ff0f7899 */ /* 0x000fe40008011404 */
[----:B------:R-:W-:Y:S02]  /*15e0*/  UIADD3 UR4, UPT, UPT, UR13, -0x1, URZ ;  /* 0xffffffff0d047890 */ /* 0x000fe4000fffe0ff */
[----:B------:R-:W-:Y:S02]  /*15f0*/  UISETP.LT.U32.AND UP0, UPT, UR15, 0xe, UPT ;  /* 0x0000000e0f00788c */ /* 0x000fe4000bf01070 */
[----:B------:R-:W-:Y:S02]  /*1600*/  UISETP.GE.U32.AND UP1, UPT, UR4, -0x3f, UPT ;  /* 0xffffffc10400788c */ /* 0x000fe4000bf26070 */
[----:B------:R-:W-:Y:S02]  /*1610*/  USEL UR14, UR15, 0xe, UP0 ;  /* 0x0000000e0f0e7887 */ /* 0x000fe40008000000 */
[----:B------:R-:W-:-:S02]  /*1620*/  UIADD3 UR13, UPT, UPT, UR13, 0x3e, URZ ;  /* 0x0000003e0d0d7890 */ /* 0x000fc4000fffe0ff */
[----:B------:R-:W-:Y:S02]  /*1630*/  UIADD3 UR5, UPT, UPT, UR14, -0x1, URZ ;  /* 0xffffffff0e057890 */ /* 0x000fe4000fffe0ff */
[----:B------:R-:W-:-:S03]  /*1640*/  UIADD3 UR7, UPT, UPT, UR15, -UR14, URZ ;  /* 0x8000000e0f077290 */ /* 0x000fc6000fffe0ff */
[----:B------:R-:W-:-:S04]  /*1650*/  @UP1 UIADD3 UR5, UPT, UPT, UR14, URZ, URZ ;  /* 0x000000ff0e051290 */ /* 0x000fc8000fffe0ff */
[----:B--2---:R-:W-:-:S12]  /*1660*/  UIADD3 UR5, UPT, UPT, UR5, 0x1, URZ ;  /* 0x0000000105057890 */ /* 0x004fd8000fffe0ff */
.L_x_36:
[----:B------:R-:W-:Y:S01]  /*1670*/  UISETP.NE.AND UP0, UPT, UR37, URZ, UPT ;  /* 0x000000ff2500728c */ /* 0x000fe2000bf05270 */
[----:B------:R-:W1:Y:S08]  /*1680*/  S2UR UR37, SR_CgaCtaId ;  /* 0x00000000002579c3 */ /* 0x000e700000008800 */
[----:B------:R-:W-:Y:S05]  /*1690*/  BRA.U UP0, `(.L_x_19) ;  /* 0x0000000100347547 */ /* 0x000fea000b800000 */
[----:B------:R-:W2:Y:S01]  /*16a0*/  S2R R2, SR_CgaCtaId ;  /* 0x0000000000027919 */ /* 0x000ea20000008800 */
[----:B------:R-:W-:-:S04]  /*16b0*/  MOV R3, 0x400 ;  /* 0x0000040000037802 */ /* 0x000fc80000000f00 */
[----:B--2---:R-:W-:Y:S02]  /*16c0*/  LEA R3, R2, R3, 0x18 ;  /* 0x0000000302037211 */ /* 0x004fe400078ec0ff */
[----:B------:R-:W-:-:S03]  /*16d0*/  SHF.L.U32 R2, R10, 0x1f, RZ ;  /* 0x0000001f0a027819 */ /* 0x000fc600000006ff */
[----:B------:R-:W-:-:S04]  /*16e0*/  IMAD R3, R12, 0x8, R3 ;  /* 0x000000080c037824 */ /* 0x000fc800078e0203 */
[----:B------:R-:W2:Y:S02]  /*16f0*/  SYNCS.PHASECHK.TRANS64.TRYWAIT P0, [R3+URZ+0x180], R2 ;  /* 0x00018002030075a7 */ /* 0x000ea400080011ff */
[----:B--2---:R-:W-:Y:S05]  /*1700*/  @!P0 BRA `(.L_x_20) ;  /* 0x0000009c00d08947 */ /* 0x004fea0003800000 */
.L_x_137:
[----:B------:R-:W-:Y:S01]  /*1710*/  VIADD R12, R12, 0x1 ;  /* 0x000000010c0c7836 */ /* 0x000fe20000000000 */
[----:B------:R2:W-:Y:S04]  /*1720*/  SYNCS.ARRIVE.TRANS64.A1T0 RZ, [R3+URZ+0x170], RZ ;  /* 0x000170ff03ff79a7 */ /* 0x0005e800081000ff */
[----:B------:R-:W-:-:S04]  /*1730*/  ISETP.NE.AND P0, PT, R12, 0x2, PT ;  /* 0x000000020c00780c */ /* 0x000fc80003f05270 */
[----:B------:R-:W-:Y:S02]  /*1740*/  SEL R12, R12, RZ, P0 ;  /* 0x000000ff0c0c7207 */ /* 0x000fe40000000000 */
[----:B--2---:R-:W-:-:S04]  /*1750*/  SEL R3, RZ, 0x1, P0 ;  /* 0x00000001ff037807 */ /* 0x004fc80000000000 */
[----:B------:R-:W-:-:S07]  /*1760*/  LOP3.LUT R10, R10, R3, RZ, 0x3c, !PT ;  /* 0x000000030a0a7212 */ /* 0x000fce00078e3cff */
.L_x_19:
[----:B------:R-:W-:Y:S01]  /*1770*/  UMOV UR4, 0x400 ;  /* 0x0000040000047882 */ /* 0x000fe20000000000 */
[----:B------:R-:W-:Y:S01]  /*1780*/  SHF.L.U32 R2, R15, 0x1f, RZ ;  /* 0x0000001f0f027819 */ /* 0x000fe200000006ff */
[----:B-1----:R-:W-:Y:S01]  /*1790*/  ULEA UR4, UR37, UR4, 0x18 ;  /* 0x0000000425047291 */ /* 0x002fe2000f8ec0ff */
[----:B------:R-:W-:Y:S01]  /*17a0*/  R2UR UR35, R21 ;  /* 0x00000000152372ca */ /* 0x000fe200000e0000 */
[----:B------:R-:W-:Y:S01]  /*17b0*/  UISETP.GE.U32.AND UP0, UPT, UR13, 0x3f, UPT ;  /* 0x0000003f0d00788c */ /* 0x000fe2000bf06070 */
[----:B------:R-:W-:Y:S01]  /*17c0*/  R2UR UR18, R20 ;  /* 0x00000000141272ca */ /* 0x000fe200000e0000 */
[----:B------:R-:W-:Y:S01]  /*17d0*/  ULEA UR8, UR6, UR4, 0x3 ;  /* 0x0000000406087291 */ /* 0x000fe2000f8e18ff */
[----:B------:R-:W-:-:S08]  /*17e0*/  UMOV UR21, URZ ;  /* 0x000000ff00157c82 */ /* 0x000fd00008000000 */
[----:B------:R1:W2:Y:S01]  /*17f0*/  SYNCS.PHASECHK.TRANS64.TRYWAIT P0, [UR8+0x70], R2 ;  /* 0x00007002ff0075a7 */ /* 0x0002a20008001108 */
[----:B------:R-:W-:Y:S02]  /*1800*/  USHF.L.U32 UR35, UR35, 0x7, URZ ;  /* 0x0000000723237899 */ /* 0x000fe400080006ff */
[----:B------:R-:W-:Y:S01]  /*1810*/  USHF.L.U32 UR18, UR18, 0x8, URZ ;  /* 0x0000000812127899 */ /* 0x000fe200080006ff */
[----:B------:R-:W-:Y:S11]  /*1820*/  BRA.U !UP0, `(.L_x_21) ;  /* 0x0000000108c07547 */ /* 0x000ff6000b800000 */
[----:B------:R-:W-:Y:S01]  /*1830*/  UIADD3 UR10, UPT, UPT, UR18, 0x80, URZ ;  /* 0x00000080120a7890 */ /* 0x000fe2000fffe0ff */
[----:B------:R-:W-:Y:S01]  /*1840*/  UMOV UR24, URZ ;  /* 0x000000ff00187c82 */ /* 0x000fe20008000000 */
[----:B------:R-:W-:-:S10]  /*1850*/  UMOV UR25, UR6 ;  /* 0x0000000600197c82 */ /* 0x000fd40008000000 */
.L_x_26:
[----:B-1----:R-:W-:Y:S01]  /*1860*/  ULEA UR33, UR25, UR4, 0x3 ;  /* 0x0000000419217291 */ /* 0x002fe2000f8e18ff */
[----:B--2---:R-:W-:Y:S01]  /*1870*/  @!P5 MOV R3, 0x3000 ;  /* 0x000030000003d802 */ /* 0x004fe20000000f00 */
[----:B--2---:R-:W-:Y:S10]  /*1880*/  @P0 BRA `(.L_x_22) ;  /* 0x00000000000c0947 */ /* 0x004ff40003800000 */
[----:B------:R-:W-:-:S04]  /*1890*/  SHF.L.U32 R5, R15, 0x1f, RZ ;  /* 0x0000001f0f057819 */ /* 0x000fc800000006ff */
[----:B------:R-:W2:Y:S02]  /*18a0*/  SYNCS.PHASECHK.TRANS64.TRYWAIT P0, [UR33+0x70], R5 ;  /* 0x00007005ff0075a7 */ /* 0x000ea40008001121 */
[----:B--2---:R-:W-:Y:S05]  /*18b0*/  @!P0 BRA `(.L_x_23) ;  /* 0x0000009c00788947 */ /* 0x004fea0003800000 */
.L_x_22:
[----:B------:R2:W-:Y:S01]  /*18c0*/  @!P5 SYNCS.ARRIVE.TRANS64 RZ, [UR33], R3 ;  /* 0x00000003ffffd9a7 */ /* 0x0005e20008000021 */
[----:B------:R-:W-:Y:S04]  /*18d0*/  BSSY.RECONVERGENT B0, `(.L_x_24) ;  /* 0x0000003000007945 */ /* 0x000fe80003800200 */
[----:B------:R-:W-:Y:S05]  /*18e0*/  @P4 BRA `(.L_x_25) ;  /* 0x0000000000044947 */ /* 0x000fea0003800000 */
[----:B------:R-:W-:Y:S05]  /*18f0*/  BPT.TRAP 0x1 ;  /* 0x000000040000795c */ /* 0x000fea0000300000 */
.L_x_25:
[----:B------:R-:W-:Y:S05]  /*1900*/  BSYNC.RECONVERGENT B0 ;  /* 0x0000000000007941 */ /* 0x000fea0003800200 */
.L_x_24:
[----:B------:R-:W-:Y:S02]  /*1910*/  UIADD3 UR6, UPT, UPT, UR25, 0x1, URZ ;  /* 0x0000000119067890 */ /* 0x000fe4000fffe0ff */
[----:B------:R-:W-:Y:S02]  /*1920*/  ULEA UR32, UR25, UR4, 0xc ;  /* 0x0000000419207291 */ /* 0x000fe4000f8e60ff */
[----:B------:R-:W-:Y:S02]  /*1930*/  UISETP.NE.AND UP0, UPT, UR6, 0xe, UPT ;  /* 0x0000000e0600788c */ /* 0x000fe4000bf05270 */
[----:B------:R-:W-:Y:S02]  /*1940*/  UIADD3 UR30, UP1, UPT, UR22, 0x80, URZ ;  /* 0x00000080161e7890 */ /* 0x000fe4000ff3e0ff */
[----:B------:R-:W-:Y:S02]  /*1950*/  USEL UR9, URZ, 0x1, UP0 ;  /* 0x00000001ff097887 */ /* 0x000fe40008000000 */
[----:B------:R-:W-:-:S02]  /*1960*/  USEL UR6, UR6, URZ, UP0 ;  /* 0x000000ff06067287 */ /* 0x000fc40008000000 */
[----:B------:R-:W-:Y:S02]  /*1970*/  UIADD3 UR28, UP0, UPT, UR22, 0x180, URZ ;  /* 0x00000180161c7890 */ /* 0x000fe4000ff1e0ff */
[----:B------:R-:W-:Y:S01]  /*1980*/  ULEA UR8, UR6, UR4, 0x3 ;  /* 0x0000000406087291 */ /* 0x000fe2000f8e18ff */
[----:B------:R-:W-:Y:S01]  /*1990*/  LOP3.LUT R15, R15, UR9, RZ, 0x3c, !PT ;  /* 0x000000090f0f7c12 */ /* 0x000fe2000f8e3cff */
[----:B------:R-:W-:Y:S02]  /*19a0*/  USHF.L.U32 UR34, UR24, 0x5, URZ ;  /* 0x0000000518227899 */ /* 0x000fe400080006ff */
[----:B------:R-:W-:Y:S01]  /*19b0*/  UIADD3.X UR31, UPT, UPT, URZ, UR23, URZ, UP1, !UPT ;  /* 0x00000017ff1f7290 */ /* 0x000fe20008ffe4ff */
[----:B-1----:R-:W-:Y:S01]  /*19c0*/  SHF.L.U32 R2, R15, 0x1f, RZ ;  /* 0x0000001f0f027819 */ /* 0x002fe200000006ff */
[----:B------:R-:W-:Y:S02]  /*19d0*/  UIADD3 UR32, UPT, UPT, UR32, 0xc400, URZ ;  /* 0x0000c40020207890 */ /* 0x000fe4000fffe0ff */
[----:B------:R-:W-:Y:S01]  /*19e0*/  UIADD3.X UR29, UPT, UPT, URZ, UR23, URZ, UP0, !UPT ;  /* 0x00000017ff1d7290 */ /* 0x000fe200087fe4ff */
[----:B------:R1:W1:Y:S01]  /*19f0*/  SYNCS.PHASECHK.TRANS64.TRYWAIT P0, [UR8+0x70], R2 ;  /* 0x00007002ff0075a7 */ /* 0x0002620008001108 */
[----:B------:R-:W-:Y:S01]  /*1a00*/  ULEA UR8, UR25, UR4, 0xd ;  /* 0x0000000419087291 */ /* 0x000fe2000f8e68ff */
[----:B------:R-:W-:Y:S01]  /*1a10*/  UMOV UR26, 0x0 ;  /* 0x00000000001a7882 */ /* 0x000fe20000000000 */
[----:B------:R-:W-:-:S02]  /*1a20*/  UMOV UR27, 0x10000000 ;  /* 0x10000000001b7882 */ /* 0x000fc40000000000 */
[----:B------:R-:W-:Y:S01]  /*1a30*/  UIADD3 UR16, UPT, UPT, UR8, 0x1a400, URZ ;  /* 0x0001a40008107890 */ /* 0x000fe2000fffe0ff */
[----:B------:R1:W-:Y:S01]  /*1a40*/  UTMALDG.3D [UR32], [UR30], desc[UR26] ;  /* 0x00001a201e0075b4 */ /* 0x0003e20008011000 */
[----:B------:R-:W-:Y:S01]  /*1a50*/  UIADD3 UR8, UPT, UPT, UR8, 0x1b400, URZ ;  /* 0x0001b40008087890 */ /* 0x000fe2000fffe0ff */
[----:B------:R-:W-:Y:S01]  /*1a60*/  UMOV UR17, UR33 ;  /* 0x0000002100117c82 */ /* 0x000fe20008000000 */
[----:B------:R-:W-:Y:S01]  /*1a70*/  UMOV UR20, UR36 ;  /* 0x0000002400147c82 */ /* 0x000fe20008000000 */
[----:B------:R-:W-:Y:S01]  /*1a80*/  UMOV UR19, UR34 ;  /* 0x0000002200137c82 */ /* 0x000fe20008000000 */
[----:B------:R-:W-:Y:S01]  /*1a90*/  UMOV UR12, UR36 ;  /* 0x00000024000c7c82 */ /* 0x000fe20008000000 */
[----:B------:R-:W-:Y:S01]  /*1aa0*/  UMOV UR9, UR33 ;  /* 0x0000002100097c82 */ /* 0x000fe20008000000 */
[----:B------:R-:W-:Y:S01]  /*1ab0*/  UMOV UR11, UR34 ;  /* 0x00000022000b7c82 */ /* 0x000fe20008000000 */
[----:B------:R1:W-:Y:S01]  /*1ac0*/  UTMALDG.3D [UR16], [UR28], desc[UR26] ;  /* 0x00001a101c0075b4 */ /* 0x0003e20008011000 */
[----:B------:R-:W-:Y:S01]  /*1ad0*/  UIADD3 UR24, UPT, UPT, UR24, 0x1, URZ ;  /* 0x0000000118187890 */ /* 0x000fe2000fffe0ff */
[----:B------:R-:W-:Y:S01]  /*1ae0*/  UMOV UR21, UR5 ;  /* 0x0000000500157c82 */ /* 0x000fe20008000000 */
[----:B------:R-:W-:-:S02]  /*1af0*/  UMOV UR25, UR6 ;  /* 0x0000000600197c82 */ /* 0x000fc40008000000 */
[----:B------:R-:W-:Y:S01]  /*1b00*/  UISETP.NE.AND UP0, UPT, UR24, UR5, UPT ;  /* 0x000000051800728c */ /* 0x000fe2000bf05270 */
[----:B------:R1:W-:Y:S08]  /*1b10*/  UTMALDG.3D [UR8], [UR28], desc[UR26] ;  /* 0x00001a081c0075b4 */ /* 0x0003f00008011000 */
[----:B------:R-:W-:Y:S05]  /*1b20*/  BRA.U UP0, `(.L_x_26) ;  /* 0xfffffffd004c7547 */ /* 0x000fea000b83ffff */
.L_x_21:
[----:B-1----:R-:W-:Y:S01]  /*1b30*/  ULEA UR8, UR6, UR4, 0x3 ;  /* 0x0000000406087291 */ /* 0x002fe2000f8e18ff */
[----:B------:R-:W-:Y:S01]  /*1b40*/  SHF.L.U32 R2, R15, 0x1f, RZ ;  /* 0x0000001f0f027819 */ /* 0x000fe200000006ff */
[----:B------:R-:W-:Y:S01]  /*1b50*/  @!P1 SYNCS.ARRIVE.TRANS64.A1T0 RZ, [UR4+0x128], RZ ;  /* 0x000128ffffff99a7 */ /* 0x000fe20008100004 */
[----:B------:R-:W-:-:S06]  /*1b60*/  UISETP.GT.AND UP0, UPT, UR15, UR14, UPT ;  /* 0x0000000e0f00728c */ /* 0x000fcc000bf04270 */
[----:B--2---:R1:W2:Y:S03]  /*1b70*/  SYNCS.PHASECHK.TRANS64.TRYWAIT P0, [UR8+0x70], R2 ;  /* 0x00007002ff0075a7 */ /* 0x0042a60008001108 */
[----:B------:R-:W-:Y:S05]  /*1b80*/  BRA.U !UP0, `(.L_x_27) ;  /* 0x0000000108c47547 */ /* 0x000fea000b800000 */
[----:B------:R-:W-:Y:S02]  /*1b90*/  UIADD3 UR29, UPT, UPT, UR7, UR21, URZ ;  /* 0x00000015071d7290 */ /* 0x000fe4000fffe0ff */
[----:B------:R-:W-:Y:S01]  /*1ba0*/  UIADD3 UR10, UPT, UPT, UR18, 0x80, URZ ;  /* 0x00000080120a7890 */ /* 0x000fe2000fffe0ff */
[----:B------:R-:W-:-:S11]  /*1bb0*/  UMOV UR34, UR6 ;  /* 0x0000000600227c82 */ /* 0x000fd60008000000 */
.L_x_32:
[----:B-1----:R-:W-:Y:S01]  /*1bc0*/  ULEA UR25, UR34, UR4, 0x3 ;  /* 0x0000000422197291 */ /* 0x002fe2000f8e18ff */
[----:B--2---:R-:W-:Y:S01]  /*1bd0*/  @!P5 MOV R3, 0x3000 ;  /* 0x000030000003d802 */ /* 0x004fe20000000f00 */
[----:B--2---:R-:W-:Y:S10]  /*1be0*/  @P0 BRA `(.L_x_28) ;  /* 0x00000000000c0947 */ /* 0x004ff40003800000 */
[----:B------:R-:W-:-:S04]  /*1bf0*/  SHF.L.U32 R5, R15, 0x1f, RZ ;  /* 0x0000001f0f057819 */ /* 0x000fc800000006ff */
[----:B------:R-:W2:Y:S02]  /*1c00*/  SYNCS.PHASECHK.TRANS64.TRYWAIT P0, [UR25+0x70], R5 ;  /* 0x00007005ff0075a7 */ /* 0x000ea40008001119 */
[----:B--2---:R-:W-:Y:S05]  /*1c10*/  @!P0 BRA `(.L_x_29) ;  /* 0x0000009800b88947 */ /* 0x004fea0003800000 */
.L_x_28:
[----:B------:R2:W-:Y:S01]  /*1c20*/  @!P5 SYNCS.ARRIVE.TRANS64 RZ, [UR25], R3 ;  /* 0x00000003ffffd9a7 */ /* 0x0005e20008000019 */
[----:B------:R-:W-:Y:S04]  /*1c30*/  BSSY.RECONVERGENT B0, `(.L_x_30) ;  /* 0x0000003000007945 */ /* 0x000fe80003800200 */
[----:B------:R-:W-:Y:S05]  /*1c40*/  @P4 BRA `(.L_x_31) ;  /* 0x0000000000044947 */ /* 0x000fea0003800000 */
[----:B------:R-:W-:Y:S05]  /*1c50*/  BPT.TRAP 0x1 ;  /* 0x000000040000795c */ /* 0x000fea0000300000 */
.L_x_31:
[----:B------:R-:W-:Y:S05]  /*1c60*/  BSYNC.RECONVERGENT B0 ;  /* 0x0000000000007941 */ /* 0x000fea0003800200 */
.L_x_30:
        /* <DEDUP_REMOVED lines=10> */
[----:B------:R-:W-:Y:S01]  /*1d10*/  UIADD3 UR24, UPT, UPT, UR24, 0xc400, URZ ;  /* 0x0000c40018187890 */ /* 0x000fe2000fffe0ff */
[----:B-1----:R-:W-:Y:S01]  /*1d20*/  SHF.L.U32 R2, R15, 0x1f, RZ ;  /* 0x0000001f0f027819 */ /* 0x002fe200000006ff */
[----:B------:R-:W-:Y:S02]  /*1d30*/  UIADD3.X UR39, UPT, UPT, URZ, UR23, URZ, UP1, !UPT ;  /* 0x00000017ff277290 */ /* 0x000fe40008ffe4ff */
[----:B------:R-:W-:Y:S01]  /*1d40*/  UIADD3.X UR33, UPT, UPT, URZ, UR23, URZ, UP0, !UPT ;  /* 0x00000017ff217290 */ /* 0x000fe200087fe4ff */
[----:B------:R1:W1:Y:S01]  /*1d50*/  SYNCS.PHASECHK.TRANS64.TRYWAIT P0, [UR8+0x70], R2 ;  /* 0x00007002ff0075a7 */ /* 0x0002620008001108 */
[----:B------:R-:W-:Y:S01]  /*1d60*/  ULEA UR8, UR34, UR4, 0xd ;  /* 0x0000000422087291 */ /* 0x000fe2000f8e68ff */
[----:B------:R-:W-:Y:S01]  /*1d70*/  UMOV UR30, 0x0 ;  /* 0x00000000001e7882 */ /* 0x000fe20000000000 */
[----:B------:R-:W-:-:S02]  /*1d80*/  UMOV UR31, 0x10000000 ;  /* 0x10000000001f7882 */ /* 0x000fc40000000000 */
[----:B------:R-:W-:Y:S02]  /*1d90*/  UIADD3 UR16, UPT, UPT, UR8, 0x1a400, URZ ;  /* 0x0001a40008107890 */ /* 0x000fe4000fffe0ff */
[----:B------:R-:W-:Y:S01]  /*1da0*/  UIADD3 UR8, UPT, UPT, UR8, 0x1b400, URZ ;  /* 0x0001b40008087890 */ /* 0x000fe2000fffe0ff */
[----:B------:R-:W-:Y:S01]  /*1db0*/  UMOV UR27, UR35 ;  /* 0x00000023001b7c82 */ /* 0x000fe20008000000 */
[----:B------:R-:W-:Y:S01]  /*1dc0*/  UMOV UR28, UR36 ;  /* 0x00000024001c7c82 */ /* 0x000fe20008000000 */
[----:B------:R-:W-:Y:S01]  /*1dd0*/  UMOV UR17, UR25 ;  /* 0x0000001900117c82 */ /* 0x000fe20008000000 */
[----:B------:R-:W-:Y:S01]  /*1de0*/  UMOV UR20, UR36 ;  /* 0x0000002400147c82 */ /* 0x000fe20008000000 */
[----:B------:R-:W-:Y:S01]  /*1df0*/  UMOV UR19, UR26 ;  /* 0x0000001a00137c82 */ /* 0x000fe20008000000 */
[----:B------:R-:W-:Y:S01]  /*1e00*/  UMOV UR12, UR36 ;  /* 0x00000024000c7c82 */ /* 0x000fe20008000000 */
[----:B------:R-:W-:Y:S01]  /*1e10*/  UMOV UR9, UR25 ;  /* 0x0000001900097c82 */ /* 0x000fe20008000000 */
[----:B------:R1:W-:Y:S01]  /*1e20*/  UTMALDG.3D [UR24], [UR38], desc[UR30] ;  /* 0x00001e18260075b4 */ /* 0x0003e20008011000 */
[----:B------:R-:W-:Y:S01]  /*1e30*/  UMOV UR11, UR26 ;  /* 0x0000001a000b7c82 */ /* 0x000fe20008000000 */
[----:B------:R-:W-:Y:S01]  /*1e40*/  UIADD3 UR21, UPT, UPT, UR21, 0x1, URZ ;  /* 0x0000000115157890 */ /* 0x000fe2000fffe0ff */
[----:B------:R-:W-:-:S03]  /*1e50*/  UMOV UR34, UR6 ;  /* 0x0000000600227c82 */ /* 0x000fc60008000000 */
[----:B------:R-:W-:Y:S01]  /*1e60*/  UISETP.NE.AND UP0, UPT, UR21, UR29, UPT ;  /* 0x0000001d1500728c */ /* 0x000fe2000bf05270 */
[----:B------:R1:W-:Y:S01]  /*1e70*/  UTMALDG.3D [UR16], [UR32], desc[UR30] ;  /* 0x00001e10200075b4 */ /* 0x0003e20008011000 */
[----:B------:R1:W-:Y:S07]  /*1e80*/  UTMALDG.3D [UR8], [UR32], desc[UR30] ;  /* 0x00001e08200075b4 */ /* 0x0003ee0008011000 */
[----:B------:R-:W-:Y:S05]  /*1e90*/  BRA.U UP0, `(.L_x_32) ;  /* 0xfffffffd00487547 */ /* 0x000fea000b83ffff */
.L_x_27:
[C---:B-1----:R-:W-:Y:S01]  /*1ea0*/  LEA R2, R14.reuse, UR4, 0x3 ;  /* 0x000000040e027c11 */ /* 0x042fe2000f8e18ff */
[----:B------:R-:W-:Y:S01]  /*1eb0*/  NOP ;  /* 0x0000000000007918 */ /* 0x000fe20000000000 */
[----:B--2---:R-:W-:Y:S02]  /*1ec0*/  SHF.L.U32 R3, R13, 0x1f, RZ ;  /* 0x0000001f0d037819 */ /* 0x004fe400000006ff */
[----:B------:R-:W-:Y:S02]  /*1ed0*/  LEA R4, R14, UR4, 0x4 ;  /* 0x000000040e047c11 */ /* 0x000fe4000f8e20ff */
[----:B------:R-:W1:Y:S02]  /*1ee0*/  SYNCS.PHASECHK.TRANS64.TRYWAIT P0, [R2+URZ+0x130], R3 ;  /* 0x00013003020075a7 */ /* 0x000e6400080011ff */
[----:B-1----:R-:W-:Y:S05]  /*1ef0*/  @!P0 BRA `(.L_x_33) ;  /* 0x0000009800188947 */ /* 0x002fea0003800000 */
.L_x_140:
[----:B------:R-:W2:Y:S01]  /*1f00*/  LDS.128 R4, [R4+0x1a0] ;  /* 0x0001a00004047984 */ /* 0x000ea20000000c00 */
[----:B---3--:R-:W-:Y:S01]  /*1f10*/  ISETP.GE.AND P0, PT, R72, 0x1, PT ;  /* 0x000000014800780c */ /* 0x008fe20003f06270 */
[----:B-1----:R-:W-:Y:S01]  /*1f20*/  VIADD R2, R2, 0x140 ;  /* 0x0000014002027836 */ /* 0x002fe20000000000 */
[----:B------:R-:W-:Y:S01]  /*1f30*/  @!PT LDS RZ, [RZ] ;  /* 0x00000000fffff984 */ /* 0x000fe20000000800 */
[----:B------:R-:W-:Y:S01]  /*1f40*/  @!PT LDS RZ, [RZ] ;  /* 0x00000000fffff984 */ /* 0x000fe20000000800 */
[----:B------:R-:W-:Y:S01]  /*1f50*/  @!PT LDS RZ, [RZ] ;  /* 0x00000000fffff984 */ /* 0x000fe20000000800 */
[----:B------:R-:W-:Y:S01]  /*1f60*/  @!PT LDS RZ, [RZ] ;  /* 0x00000000fffff984 */ /* 0x000fe20000000800 */
[----:B------:R1:W-:Y:S06]  /*1f70*/  MEMBAR.ALL.CTA ;  /* 0x0000000000007992 */ /* 0x0003ec0000008000 */
[----:B-1----:R-:W1:Y:S01]  /*1f80*/  FENCE.VIEW.ASYNC.S ;  /* 0x00000000000073c6 */ /* 0x002e620000000000 */
[----:B------:R-:W-:-:S04]  /*1f90*/  PRMT R2, RZ, 0x654, R2 ;  /* 0x00000654ff027816 */ /* 0x000fc80000000002 */
[----:B-1----:R1:W-:Y:S01]  /*1fa0*/  SYNCS.ARRIVE.TRANS64.RED.A1T0 RZ, [R2+URZ], RZ ;  /* 0x000000ff02ff79a7 */ /* 0x0023e200081004ff */
[----:B--2---:R-:W-:-:S13]  /*1fb0*/  LOP3.LUT P2, RZ, R6, 0x1, RZ, 0xc0, !PT ;  /* 0x0000000106ff7812 */ /* 0x004fda000784c0ff */
[----:B------:R-:W-:Y:S01]  /*1fc0*/  @P2 SHF.R.U32.HI R3, RZ, 0x10, R5 ;  /* 0x00000010ff032819 */ /* 0x000fe20000011605 */
[----:B------:R-:W-:Y:S01]  /*1fd0*/  VOTEU.ANY UP0, P2 ;  /* 0x0000000000ff7886 */ /* 0x000fe20001000100 */
[----:B------:R-:W-:Y:S02]  /*1fe0*/  @P2 MOV R11, R4 ;  /* 0x00000004000b2202 */ /* 0x000fe40000000f00 */
[----:B------:R-:W-:Y:S02]  /*1ff0*/  @P2 R2UR.BROADCAST UR8, R3 ;  /* 0x00000000030822ca */ /* 0x000fe400008e0000 */
[----:B------:R-:W-:-:S11]  /*2000*/  @P2 LOP3.LUT R8, R5, 0xffff, RZ, 0xc0, !PT ;  /* 0x0000ffff05082812 */ /* 0x000fd600078ec0ff */
[----:B------:R-:W-:Y:S01]  /*2010*/  @UP0 UMOV UR36, UR8 ;  /* 0x0000000800240c82 */ /* 0x000fe20008000000 */
[----:B-1----:R-:W-:Y:S05]  /*2020*/  @!P0 BRA `(.L_x_34) ;  /* 0x0000000000b88947 */ /* 0x002fea0003800000 */
[----:B------:R-:W4:Y:S01]  /*2030*/  LDC.64 R4, c[0x0][0xb18] ;  /* 0x0002c600ff047b82 */ /* 0x000f220000000a00 */
[----:B------:R-:W-:-:S07]  /*2040*/  ISETP.NE.AND P3, PT, R72, 0x1, PT ;  /* 0x000000014800780c */ /* 0x000fce0003f65270 */
[----:B------:R-:W1:Y:S08]  /*2050*/  LDC.64 R6, c[0x0][0xb10] ;  /* 0x0002c400ff067b82 */ /* 0x000e700000000a00 */
[----:B------:R-:W2:Y:S08]  /*2060*/  LDC R16, c[0x0][0xb20] ;  /* 0x0002c800ff107b82 */ /* 0x000eb00000000800 */
[----:B------:R-:W3:Y:S01]  /*2070*/  LDC R18, c[0x0][0xb0c] ;  /* 0x0002c300ff127b82 */ /* 0x000ee20000000800 */
[----:B----4-:R-:W-:Y:S01]  /*2080*/  IMAD.HI.U32 R17, R0, R5, RZ ;  /* 0x0000000500117227 */ /* 0x010fe200078e00ff */
[----:B------:R-:W-:-:S03]  /*2090*/  ISETP.NE.AND P0, PT, R4, 0x1, PT ;  /* 0x000000010400780c */ /* 0x000fc60003f05270 */
[----:B------:R-:W-:-:S03]  /*20a0*/  IMAD.HI.U32 R5, R8, R5, RZ ;  /* 0x0000000508057227 */ /* 0x000fc600078e00ff */
[----:B------:R-:W4:Y:S01]  /*20b0*/  LDC.64 R2, c[0x0][0xb28] ;  /* 0x0002ca00ff027b82 */ /* 0x000f220000000a00 */
[----:B-1----:R-:W-:-:S04]  /*20c0*/  IMAD.HI.U32 R20, R9, R6, RZ ;  /* 0x0000000609147227 */ /* 0x002fc800078e00ff */
[----:B------:R-:W-:Y:S01]  /*20d0*/  IMAD.HI.U32 R22, R11, R6, RZ ;  /* 0x000000060b167227 */ /* 0x000fe200078e00ff */
[----:B------:R-:W-:Y:S02]  /*20e0*/  SHF.R.U32.HI R20, RZ, R7, R20 ;  /* 0x00000007ff147219 */ /* 0x000fe40000011614 */
[-C--:B--2---:R-:W-:Y:S02]  /*20f0*/  SHF.R.U32.HI R17, RZ, R16.reuse, R17 ;  /* 0x00000010ff117219 */ /* 0x084fe40000011611 */
[----:B------:R-:W-:Y:S02]  /*2100*/  SHF.R.U32.HI R5, RZ, R16, R5 ;  /* 0x00000010ff057219 */ /* 0x000fe40000011605 */
[----:B------:R-:W-:Y:S02]  /*2110*/  SEL R17, R0, R17, !P0 ;  /* 0x0000001100117207 */ /* 0x000fe40004000000 */
[----:B------:R-:W-:Y:S02]  /*2120*/  SHF.R.U32.HI R22, RZ, R7, R22 ;  /* 0x00000007ff167219 */ /* 0x000fe40000011616 */
[----:B---3--:R-:W-:-:S02]  /*2130*/  ISETP.NE.AND P1, PT, R18, 0x1, PT ;  /* 0x000000011200780c */ /* 0x008fc40003f25270 */
[----:B------:R-:W-:Y:S02]  /*2140*/  SEL R5, R8, R5, !P0 ;  /* 0x0000000508057207 */ /* 0x000fe40004000000 */
[----:B------:R-:W-:Y:S02]  /*2150*/  SEL R19, R9, R20, !P1 ;  /* 0x0000001409137207 */ /* 0x000fe40004800000 */
[----:B------:R-:W-:Y:S01]  /*2160*/  SEL R7, R11, R22, !P1 ;  /* 0x000000160b077207 */ /* 0x000fe20004800000 */
[----:B----4-:R-:W-:-:S04]  /*2170*/  IMAD.HI.U32 R20, R17, R2, RZ ;  /* 0x0000000211147227 */ /* 0x010fc800078e00ff */
[----:B------:R-:W-:Y:S01]  /*2180*/  IMAD.HI.U32 R6, R19, R2, RZ ;  /* 0x0000000213067227 */ /* 0x000fe200078e00ff */
[----:B------:R-:W-:-:S04]  /*2190*/  @P3 SHF.R.U32.HI R17, RZ, R3, R20 ;  /* 0x00000003ff113219 */ /* 0x000fc80000011614 */
[----:B------:R-:W-:Y:S01]  /*21a0*/  @P3 SHF.R.U32.HI R19, RZ, R3, R6 ;  /* 0x00000003ff133219 */ /* 0x000fe20000011606 */
[----:B------:R-:W-:-:S04]  /*21b0*/  IMAD R17, R72, R17, RZ ;  /* 0x0000001148117224 */ /* 0x000fc800078e02ff */
[----:B------:R-:W-:Y:S01]  /*21c0*/  IMAD R6, R72, R19, RZ ;  /* 0x0000001348067224 */ /* 0x000fe200078e02ff */
[C---:B------:R-:W-:Y:S02]  /*21d0*/  ISETP.GE.AND P0, PT, R5.reuse, R17, PT ;  /* 0x000000110500720c */ /* 0x040fe40003f06270 */
[----:B------:R-:W-:Y:S02]  /*21e0*/  IADD3 R17, PT, PT, -R5, RZ, RZ ;  /* 0x000000ff05117210 */ /* 0x000fe40007ffe1ff */
[----:B------:R-:W-:Y:S01]  /*21f0*/  ISETP.GE.OR P0, PT, R7, R6, P0 ;  /* 0x000000060700720c */ /* 0x000fe20000706670 */
[----:B------:R-:W-:-:S04]  /*2200*/  IMAD.HI.U32 R6, R5, R2, RZ ;  /* 0x0000000205067227 */ /* 0x000fc800078e00ff */
[----:B------:R-:W-:Y:S01]  /*2210*/  IMAD R8, R4, R17, R8 ;  /* 0x0000001104087224 */ /* 0x000fe200078e0208 */
[----:B------:R-:W-:-:S04]  /*2220*/  SHF.R.U32.HI R6, RZ, R3, R6 ;  /* 0x00000003ff067219 */ /* 0x000fc80000011606 */
[----:B------:R-:W-:-:S03]  /*2230*/  SEL R6, R5, R6, !P3 ;  /* 0x0000000605067207 */ /* 0x000fc60005800000 */
[----:B------:R-:W-:-:S04]  /*2240*/  @!P0 IMAD.HI.U32 R16, R7, R2, RZ ;  /* 0x0000000207108227 */ /* 0x000fc800078e00ff */
[----:B------:R-:W-:Y:S01]  /*2250*/  IMAD.MOV R2, RZ, RZ, -R6 ;  /* 0x000000ffff027224 */ /* 0x000fe200078e0a06 */
[----:B------:R-:W-:-:S03]  /*2260*/  @!P0 SHF.R.U32.HI R16, RZ, R3, R16 ;  /* 0x00000003ff108219 */ /* 0x000fc60000011610 */
[----:B------:R-:W-:Y:S01]  /*2270*/  IMAD R2, R72, R2, R5 ;  /* 0x0000000248027224 */ /* 0x000fe200078e0205 */
        /* <DEDUP_REMOVED lines=9> */
.L_x_34:
[----:B------:R-:W1:Y:S02]  /*2310*/  LDCU UR8, c[0x0][0xb30] ;  /* 0x00016600ff0877ac */ /* 0x000e640008000800 */
[----:B-1----:R-:W-:-:S09]  /*2320*/  UISETP.NE.AND UP0, UPT, UR8, 0x1, UPT ;  /* 0x000000010800788c */ /* 0x002fd2000bf05270 */
[----:B------:R-:W-:Y:S05]  /*2330*/  BRA.U UP0, `(.L_x_35) ;  /* 0x0000000100407547 */ /* 0x000fea000b800000 */
[----:B------:R-:W1:Y:S08]  /*2340*/  LDC.64 R4, c[0x0][0xb10] ;  /* 0x0002c400ff047b82 */ /* 0x000e700000000a00 */
[----:B------:R-:W2:Y:S08]  /*2350*/  LDC.64 R2, c[0x0][0xb18] ;  /* 0x0002c600ff027b82 */ /* 0x000eb00000000a00 */
[----:B------:R-:W3:Y:S08]  /*2360*/  LDC R6, c[0x0][0xb20] ;  /* 0x0002c800ff067b82 */ /* 0x000ef00000000800 */
[----:B------:R-:W4:Y:S01]  /*2370*/  LDC R16, c[0x0][0xb0c] ;  /* 0x0002c300ff107b82 */ /* 0x000f220000000800 */
[----:B-1----:R-:W-:-:S05]  /*2380*/  IMAD.HI.U32 R4, R11, R4, RZ ;  /* 0x000000040b047227 */ /* 0x002fca00078e00ff */
[----:B------:R-:W-:Y:S01]  /*2390*/  SHF.R.U32.HI R4, RZ, R5, R4 ;  /* 0x00000005ff047219 */ /* 0x000fe20000011604 */
[----:B--2---:R-:W-:Y:S01]  /*23a0*/  IMAD.HI.U32 R3, R8, R3, RZ ;  /* 0x0000000308037227 */ /* 0x004fe200078e00ff */
[----:B------:R-:W-:-:S04]  /*23b0*/  ISETP.NE.AND P0, PT, R2, 0x1, PT ;  /* 0x000000010200780c */ /* 0x000fc80003f05270 */
[----:B---3--:R-:W-:-:S04]  /*23c0*/  SHF.R.U32.HI R3, RZ, R6, R3 ;  /* 0x00000006ff037219 */ /* 0x008fc80000011603 */
[----:B------:R-:W-:Y:S02]  /*23d0*/  SEL R3, R8, R3, !P0 ;  /* 0x0000000308037207 */ /* 0x000fe40004000000 */
[----:B----4-:R-:W-:-:S04]  /*23e0*/  ISETP.NE.AND P1, PT, R16, 0x1, PT ;  /* 0x000000011000780c */ /* 0x010fc80003f25270 */
[----:B------:R-:W-:-:S05]  /*23f0*/  SEL R4, R11, R4, !P1 ;  /* 0x000000040b047207 */ /* 0x000fca0004800000 */
[----:B------:R-:W-:Y:S02]  /*2400*/  IMAD.IADD R5, R3, 0x1, -R4 ;  /* 0x0000000103057824 */ /* 0x000fe400078e0a04 */
[----:B------:R-:W-:Y:S02]  /*2410*/  IMAD.IADD R3, R4, 0x1, -R3 ;  /* 0x0000000104037824 */ /* 0x000fe400078e0a03 */
[----:B------:R-:W-:Y:S02]  /*2420*/  IMAD R11, R5, R16, R11 ;  /* 0x00000010050b7224 */ /* 0x000fe400078e020b */
[----:B------:R-:W-:-:S07]  /*2430*/  IMAD R8, R3, R2, R8 ;  /* 0x0000000203087224 */ /* 0x000fce00078e0208 */
.L_x_35:
[----:B------:R-:W-:Y:S01]  /*2440*/  VIADD R14, R14, 0x1 ;  /* 0x000000010e0e7836 */ /* 0x000fe20000000000 */
[----:B------:R-:W-:Y:S01]  /*2450*/  PLOP3.LUT P1, PT, PT, PT, PT, 0x80, 0x8 ;  /* 0x000000000008781c */ /* 0x000fe20003f2f070 */
[----:B------:R-:W-:Y:S02]  /*2460*/  IMAD.IADD R21, R11, 0x1, R170 ;  /* 0x000000010b157824 */ /* 0x000fe400078e02aa */
[----:B------:R-:W-:Y:S01]  /*2470*/  IMAD.IADD R20, R8, 0x1, R147 ;  /* 0x0000000108147824 */ /* 0x000fe200078e0293 */
[----:B------:R-:W-:-:S04]  /*2480*/  ISETP.NE.AND P0, PT, R14, 0x2, PT ;  /* 0x000000020e00780c */ /* 0x000fc80003f05270 */
[----:B------:R-:W-:Y:S02]  /*2490*/  SEL R2, RZ, 0x1, P0 ;  /* 0x00000001ff027807 */ /* 0x000fe40000000000 */
[----:B------:R-:W-:Y:S02]  /*24a0*/  SEL R14, R14, RZ, P0 ;  /* 0x000000ff0e0e7207 */ /* 0x000fe40000000000 */
[----:B------:R-:W-:Y:S01]  /*24b0*/  LOP3.LUT R13, R13, R2, RZ, 0x3c, !PT ;  /* 0x000000020d0d7212 */ /* 0x000fe200078e3cff */
[----:B------:R-:W-:Y:S06]  /*24c0*/  @P2 BRA `(.L_x_36) ;  /* 0xfffffff000682947 */ /* 0x000fec000383ffff */
[----:B------:R-:W-:Y:S01]  /*24d0*/  UIADD3 UR4, UPT, UPT, UR4, 0x70, URZ ;  /* 0x0000007004047890 */ /* 0x000fe2000fffe0ff */
[----:B------:R-:W-:-:S03]  /*24e0*/  SHF.L.U32 R3, R15, 0x1f, RZ ;  /* 0x0000001f0f037819 */ /* 0x000fc600000006ff */
[----:B------:R-:W-:-:S09]  /*24f0*/  ULEA UR5, UR6, UR4, 0x3 ;  /* 0x0000000406057291 */ /* 0x000fd2000f8e18ff */
[----:B------:R-:W1:Y:S02]  /*2500*/  SYNCS.PHASECHK.TRANS64.TRYWAIT P0, [UR5], R3 ;  /* 0x00000003ff0075a7 */ /* 0x000e640008001105 */
[----:B-1----:R-:W-:Y:S05]  /*2510*/  @!P0 BRA `(.L_x_37) ;  /* 0x0000009000a48947 */ /* 0x002fea0003800000 */
.L_x_142:
[----:B------:R-:W-:-:S04]  /*2520*/  UIADD3 UR6, UPT, UPT, UR6, 0x1, URZ ;  /* 0x0000000106067890 */ /* 0x000fc8000fffe0ff */
[----:B------:R-:W-:-:S04]  /*2530*/  UISETP.NE.AND UP0, UPT, UR6, 0xe, UPT ;  /* 0x0000000e0600788c */ /* 0x000fc8000bf05270 */
[----:B------:R-:W-:Y:S02]  /*2540*/  USEL UR7, URZ, 0x1, UP0 ;  /* 0x00000001ff077887 */ /* 0x000fe40008000000 */
[----:B------:R-:W-:-:S04]  /*2550*/  USEL UR6, UR6, URZ, UP0 ;  /* 0x000000ff06067287 */ /* 0x000fc80008000000 */
[----:B------:R-:W-:Y:S01]  /*2560*/  ULEA UR5, UR6, UR4, 0x3 ;  /* 0x0000000406057291 */ /* 0x000fe2000f8e18ff */
[----:B------:R-:W-:-:S04]  /*2570*/  LOP3.LUT R2, R15, UR7, RZ, 0x3c, !PT ;  /* 0x000000070f027c12 */ /* 0x000fc8000f8e3cff */
[----:B-1----:R-:W-:-:S04]  /*2580*/  SHF.L.U32 R3, R2, 0x1f, RZ ;  /* 0x0000001f02037819 */ /* 0x002fc800000006ff */
[----:B------:R-:W1:Y:S02]  /*2590*/  SYNCS.PHASECHK.TRANS64.TRYWAIT P0, [UR5], R3 ;  /* 0x00000003ff0075a7 */ /* 0x000e640008001105 */
[----:B-1----:R-:W-:Y:S05]  /*25a0*/  @!P0 BRA `(.L_x_38) ;  /* 0x0000009000988947 */ /* 0x002fea0003800000 */
.L_x_144:
        /* <DEDUP_REMOVED lines=9> */
.L_x_146:
        /* <DEDUP_REMOVED lines=9> */
.L_x_148:
        /* <DEDUP_REMOVED lines=9> */
.L_x_150:
        /* <DEDUP_REMOVED lines=9> */
.L_x_152:
        /* <DEDUP_REMOVED lines=9> */
.L_x_154:
        /* <DEDUP_REMOVED lines=9> */
.L_x_156:
        /* <DEDUP_REMOVED lines=9> */
.L_x_158:
        /* <DEDUP_REMOVED lines=9> */
.L_x_160:
        /* <DEDUP_REMOVED lines=9> */
.L_x_162:
        /* <DEDUP_REMOVED lines=9> */
.L_x_164:
        /* <DEDUP_REMOVED lines=9> */
.L_x_166:
[----:B------:R-:W-:-:S04]  /*2be0*/  UIADD3 UR6, UPT, UPT, UR6, 0x1, URZ ;  /* 0x0000000106067890 */ /* 0x000fc8000fffe0ff */
[----:B------:R-:W-:-:S04]  /*2bf0*/  UISETP.NE.AND UP0, UPT, UR6, 0xe, UPT ;  /* 0x0000000e0600788c */ /* 0x000fc8000bf05270 */
[----:B------:R-:W-:Y:S02]  /*2c00*/  USEL UR5, URZ, 0x1, UP0 ;  /* 0x00000001ff057887 */ /* 0x000fe40008000000 */
[----:B------:R-:W-:-:S04]  /*2c10*/  USEL UR6, UR6, URZ, UP0 ;  /* 0x000000ff06067287 */ /* 0x000fc80008000000 */
[----:B------:R-:W-:Y:S01]  /*2c20*/  ULEA UR6, UR6, UR4, 0x3 ;  /* 0x0000000406067291 */ /* 0x000fe2000f8e18ff */
[----:B-1----:R-:W-:-:S04]  /*2c30*/  LOP3.LUT R3, R2, UR5, RZ, 0x3c, !PT ;  /* 0x0000000502037c12 */ /* 0x002fc8000f8e3cff */
[----:B------:R-:W-:Y:S01]  /*2c40*/  SHF.L.U32 R3, R3, 0x1f, RZ ;  /* 0x0000001f03037819 */ /* 0x000fe200000006ff */
[----:B----4-:R-:W-:-:S07]  /*2c50*/  IMAD.U32 R0, RZ, RZ, UR6 ;  /* 0x00000006ff007e24 */ /* 0x010fce000f8e00ff */
.L_x_50:
[----:B-1----:R1:W2:Y:S02]  /*2c60*/  SYNCS.PHASECHK.TRANS64.TRYWAIT P0, [R0+URZ], R3 ;  /* 0x00000003000075a7 */ /* 0x0022a400080011ff */
[----:B--2---:R-:W-:Y:S05]  /*2c70*/  @!P0 NANOSLEEP.SYNCS 0x989680 ;  /* 0x009896800000895d */ /* 0x004fea0003900000 */
[----:B------:R-:W2:Y:S02]  /*2c80*/  @!P0 SYNCS.PHASECHK.TRANS64 P0, [R0+URZ], R3 ;  /* 0x00000003000085a7 */ /* 0x000ea400080010ff */
[----:B--2---:R-:W-:Y:S05]  /*2c90*/  @P0 EXIT ;  /* 0x000000000000094d */ /* 0x004fea0003800000 */
[----:B------:R-:W-:Y:S05]  /*2ca0*/  BRA `(.L_x_50) ;  /* 0xfffffffc00ec7947 */ /* 0x000fea000383ffff */
.L_x_18:
[----:B------:R-:W-:-:S04]  /*2cb0*/  UISETP.NE.AND UP1, UPT, UR37, URZ, UPT ;  /* 0x000000ff2500728c */ /* 0x000fc8000bf25270 */
[----:B------:R-:W-:-:S09]  /*2cc0*/  UISETP.NE.OR UP1, UPT, UR8, 0x1, UP1 ;  /* 0x000000010800788c */ /* 0x000fd20008f25670 */
[----:B------:R-:W-:Y:S05]  /*2cd0*/  BRA.U UP1, `(.L_x_51) ;  /* 0x0000000501487547 */ /* 0x000fea000b800000 */
[----:B------:R-:W-:Y:S01]  /*2ce0*/  ISETP.NE.AND P2, PT, R2, RZ, PT ;  /* 0x000000ff0200720c */ /* 0x000fe20003f45270 */
[----:B------:R-:W-:Y:S01]  /*2cf0*/  IMAD.MOV.U32 R12, RZ, RZ, 0x1 ;  /* 0x00000001ff0c7424 */ /* 0x000fe200078e00ff */
[----:B------:R-:W-:Y:S02]  /*2d00*/  CS2R R10, SRZ ;  /* 0x00000000000a7805 */ /* 0x000fe4000001ff00 */
[----:B------:R-:W-:Y:S01]  /*2d10*/  CS2R R8, SRZ ;  /* 0x0000000000087805 */ /* 0x000fe2000001ff00 */
[----:B------:R-:W-:Y:S01]  /*2d20*/  UMOV UR4, 0x400 ;  /* 0x0000040000047882 */ /* 0x000fe20000000000 */
[----:B------:R-:W-:Y:S01]  /*2d30*/  UMOV UR6, URZ ;  /* 0x000000ff00067c82 */ /* 0x000fe20008000000 */
[----:B------:R-:W-:-:S12]  /*2d40*/  ULEA UR37, UR37, UR4, 0x18 ;  /* 0x0000000425257291 */ /* 0x000fd8000f8ec0ff */
.L_x_55:
[----:B------:R-:W-:Y:S02]  /*2d50*/  LEA R0, R8, UR37, 0x3 ;  /* 0x0000002508007c11 */ /* 0x000fe4000f8e18ff */
[----:B------:R-:W-:-:S03]  /*2d60*/  SHF.L.U32 R5, R9, 0x1f, RZ ;  /* 0x0000001f09057819 */ /* 0x000fc600000006ff */
[----:B------:R-:W-:Y:S01]  /*2d70*/  VIADD R4, R0, 0x180 ;  /* 0x0000018000047836 */ /* 0x000fe20000000000 */
[----:B------:R-:W1:Y:S02]  /*2d80*/  SYNCS.PHASECHK.TRANS64.TRYWAIT P0, [R0+URZ+0x170], R5 ;  /* 0x00017005000075a7 */ /* 0x000e6400080011ff */
[----:B-1----:R-:W-:Y:S05]  /*2d90*/  @!P0 BRA `(.L_x_52) ;  /* 0x0000008c00bc8947 */ /* 0x002fea0003800000 */
.L_x_167:
[----:B------:R-:W-:Y:S01]  /*2da0*/  ULEA UR5, UR6, UR37, 0x3 ;  /* 0x0000002506057291 */ /* 0x000fe2000f8e18ff */
[----:B------:R-:W-:Y:S02]  /*2db0*/  PRMT R4, RZ, 0x654, R4 ;  /* 0x00000654ff047816 */ /* 0x000fe40000000004 */
[----:B-1----:R-:W-:Y:S01]  /*2dc0*/  SHF.L.U32 R5, R12, 0x1f, RZ ;  /* 0x0000001f0c057819 */ /* 0x002fe200000006ff */
[----:B------:R-:W-:Y:S01]  /*2dd0*/  UIADD3 UR4, UPT, UPT, UR5, 0x130, URZ ;  /* 0x0000013005047890 */ /* 0x000fe2000fffe0ff */
[----:B------:R1:W-:Y:S05]  /*2de0*/  SYNCS.ARRIVE.TRANS64.RED.A1T0 RZ, [R4+URZ], RZ ;  /* 0x000000ff04ff79a7 */ /* 0x0003ea00081004ff */
[----:B------:R-:W-:Y:S01]  /*2df0*/  IMAD.U32 R7, RZ, RZ, UR4 ;  /* 0x00000004ff077e24 */ /* 0x000fe2000f8e00ff */
[----:B------:R-:W2:Y:S04]  /*2e00*/  SYNCS.PHASECHK.TRANS64.TRYWAIT P0, [UR5+0x140], R5 ;  /* 0x00014005ff0075a7 */ /* 0x000ea80008001105 */
[----:B------:R-:W-:Y:S01]  /*2e10*/  PRMT R6, R2, 0x654, R7 ;  /* 0x0000065402067816 */ /* 0x000fe20000000007 */
[----:B-1----:R-:W-:Y:S01]  /*2e20*/  @!P2 IMAD.MOV.U32 R4, RZ, RZ, 0x10 ;  /* 0x00000010ff04a424 */ /* 0x002fe200078e00ff */
[----:B--2---:R-:W-:Y:S06]  /*2e30*/  @!P0 BRA `(.L_x_53) ;  /* 0x0000008c00a88947 */ /* 0x004fec0003800000 */
.L_x_169:
[----:B------:R-:W-:Y:S01]  /*2e40*/  ULEA UR4, UR6, UR37, 0x4 ;  /* 0x0000002506047291 */ /* 0x000fe2000f8e20ff */
[----:B------:R-:W-:Y:S01]  /*2e50*/  SEL R3, R6, R3, !P2 ;  /* 0x0000000306037207 */ /* 0x000fe20005000000 */
[----:B------:R-:W-:Y:S01]  /*2e60*/  UIADD3 UR5, UPT, UPT, UR5, 0x130, URZ ;  /* 0x0000013005057890 */ /* 0x000fe2000fffe0ff */
[----:B-1----:R-:W-:Y:S01]  /*2e70*/  LEA R0, R11, UR37, 0x3 ;  /* 0x000000250b007c11 */ /* 0x002fe2000f8e18ff */
[----:B------:R-:W-:Y:S01]  /*2e80*/  UIADD3 UR4, UPT, UPT, UR4, 0x1a0, URZ ;  /* 0x000001a004047890 */ /* 0x000fe2000fffe0ff */
[----:B------:R-:W-:Y:S01]  /*2e90*/  SHF.L.U32 R5, R10, 0x1f, RZ ;  /* 0x0000001f0a057819 */ /* 0x000fe200000006ff */
[----:B------:R1:W-:Y:S01]  /*2ea0*/  @!P2 SYNCS.ARRIVE.TRANS64.RED RZ, [R3+URZ], R4 ;  /* 0x0000000403ffa9a7 */ /* 0x0003e200080004ff */
[----:B------:R-:W-:Y:S01]  /*2eb0*/  UIADD3 UR6, UPT, UPT, UR6, 0x1, URZ ;  /* 0x0000000106067890 */ /* 0x000fe2000fffe0ff */
[----:B------:R-:W-:-:S03]  /*2ec0*/  VIADD R8, R8, 0x1 ;  /* 0x0000000108087836 */ /* 0x000fc60000000000 */
[----:B------:R-:W-:Y:S02]  /*2ed0*/  UISETP.NE.AND UP0, UPT, UR6, 0x2, UPT ;  /* 0x000000020600788c */ /* 0x000fe4000bf05270 */
[----:B------:R-:W-:Y:S06]  /*2ee0*/  UGETNEXTWORKID.BROADCAST [UR4], [UR5] ;  /* 0x00000000040073ca */ /* 0x000fec0008000100 */
[----:B------:R-:W-:Y:S01]  /*2ef0*/  USEL UR4, URZ, 0x1, UP0 ;  /* 0x00000001ff047887 */ /* 0x000fe20008000000 */
[----:B------:R-:W-:Y:S01]  /*2f00*/  ISETP.NE.AND P0, PT, R8, 0x2, PT ;  /* 0x000000020800780c */ /* 0x000fe20003f05270 */
[----:B------:R-:W-:Y:S01]  /*2f10*/  USEL UR6, UR6, URZ, UP0 ;  /* 0x000000ff06067287 */ /* 0x000fe20008000000 */
[----:B------:R-:W2:Y:S03]  /*2f20*/  SYNCS.PHASECHK.TRANS64.TRYWAIT P1, [R0+URZ+0x130], R5 ;  /* 0x00013005000075a7 */ /* 0x000ea600080211ff */
[----:B------:R-:W-:Y:S01]  /*2f30*/  LOP3.LUT R12, R12, UR4, RZ, 0x3c, !PT ;  /* 0x000000040c0c7c12 */ /* 0x000fe2000f8e3cff */
[----:B-12---:R-:W-:Y:S07]  /*2f40*/  @!P1 BRA `(.L_x_54) ;  /* 0x0000008c007c9947 */ /* 0x006fee0003800000 */
.L_x_170:
[C---:B------:R-:W-:Y:S01]  /*2f50*/  LEA R4, R11.reuse, UR37, 0x4 ;  /* 0x000000250b047c11 */ /* 0x040fe2000f8e20ff */
[----:B-1----:R-:W-:Y:S01]  /*2f60*/  VIADD R0, R0, 0x140 ;  /* 0x0000014000007836 */ /* 0x002fe20000000000 */
[----:B------:R-:W-:Y:S01]  /*2f70*/  SEL R8, R8, RZ, P0 ;  /* 0x000000ff08087207 */ /* 0x000fe20000000000 */
[----:B------:R-:W-:-:S03]  /*2f80*/  VIADD R11, R11, 0x1 ;  /* 0x000000010b0b7836 */ /* 0x000fc60000000000 */
[----:B------:R-:W1:Y:S01]  /*2f90*/  LDS.128 R4, [R4+0x1a0] ;  /* 0x0001a00004047984 */ /* 0x000e620000000c00 */
[----:B------:R-:W-:Y:S02]  /*2fa0*/  PRMT R0, RZ, 0x654, R0 ;  /* 0x00000654ff007816 */ /* 0x000fe40000000000 */
[C---:B------:R-:W-:Y:S01]  /*2fb0*/  ISETP.NE.AND P1, PT, R11.reuse, 0x2, PT ;  /* 0x000000020b00780c */ /* 0x040fe20003f25270 */
[----:B------:R-:W-:Y:S01]  /*2fc0*/  @!PT LDS RZ, [RZ] ;  /* 0x00000000fffff984 */ /* 0x000fe20000000800 */
[----:B------:R-:W-:Y:S01]  /*2fd0*/  @!PT LDS RZ, [RZ] ;  /* 0x00000000fffff984 */ /* 0x000fe20000000800 */
[----:B------:R-:W-:Y:S01]  /*2fe0*/  @!PT LDS RZ, [RZ] ;  /* 0x00000000fffff984 */ /* 0x000fe20000000800 */
[----:B------:R-:W-:Y:S01]  /*2ff0*/  @!PT LDS RZ, [RZ] ;  /* 0x00000000fffff984 */ /* 0x000fe20000000800 */
[----:B------:R2:W-:Y:S06]  /*3000*/  MEMBAR.ALL.CTA ;  /* 0x0000000000007992 */ /* 0x0005ec0000008000 */
[----:B--2---:R-:W2:Y:S01]  /*3010*/  FENCE.VIEW.ASYNC.S ;  /* 0x00000000000073c6 */ /* 0x004ea20000000000 */
[----:B------:R-:W-:Y:S01]  /*3020*/  SEL R11, R11, RZ, P1 ;  /* 0x000000ff0b0b7207 */ /* 0x000fe20000800000 */
[----:B--2---:R2:W-:Y:S01]  /*3030*/  SYNCS.ARRIVE.TRANS64.RED.A1T0 RZ, [R0+URZ], RZ ;  /* 0x000000ff00ff79a7 */ /* 0x0045e200081004ff */
[----:B-1----:R-:W-:-:S02]  /*3040*/  LOP3.LUT P3, RZ, R6, 0x1, RZ, 0xc0, !PT ;  /* 0x0000000106ff7812 */ /* 0x002fc4000786c0ff */
[----:B------:R-:W-:-:S04]  /*3050*/  SEL R5, RZ, 0x1, P1 ;  /* 0x00000001ff057807 */ /* 0x000fc80000800000 */
[----:B------:R-:W-:Y:S02]  /*3060*/  LOP3.LUT R10, R10, R5, RZ, 0x3c, !PT ;  /* 0x000000050a0a7212 */ /* 0x000fe400078e3cff */
[----:B--2---:R-:W-:-:S04]  /*3070*/  SEL R0, RZ, 0x1, P0 ;  /* 0x00000001ff007807 */ /* 0x004fc80000000000 */
[----:B------:R-:W-:Y:S01]  /*3080*/  LOP3.LUT R9, R9, R0, RZ, 0x3c, !PT ;  /* 0x0000000009097212 */ /* 0x000fe200078e3cff */
[----:B------:R-:W-:Y:S06]  /*3090*/  @P3 BRA `(.L_x_55) ;  /* 0xfffffffc002c3947 */ /* 0x000fec000383ffff */
[----:B------:R-:W-:Y:S01]  /*30a0*/  ULEA UR5, UR6, UR37, 0x3 ;  /* 0x0000002506057291 */ /* 0x000fe2000f8e18ff */
[----:B------:R-:W-:-:S08]  /*30b0*/  SHF.L.U32 R3, R12, 0x1f, RZ ;  /* 0x0000001f0c037819 */ /* 0x000fd000000006ff */
[----:B------:R-:W1:Y:S02]  /*30c0*/  SYNCS.PHASECHK.TRANS64 P0, [UR5+0x140], R3 ;  /* 0x00014003ff0075a7 */ /* 0x000e640008001005 */
[----:B-1----:R-:W-:Y:S05]  /*30d0*/  @P0 BRA `(.L_x_56) ;  /* 0x0000000000080947 */ /* 0x002fea0003800000 */
[----:B------:R-:W1:Y:S02]  /*30e0*/  SYNCS.PHASECHK.TRANS64.TRYWAIT P0, [UR5+0x140], R3 ;  /* 0x00014003ff0075a7 */ /* 0x000e640008001105 */
[----:B-1----:R-:W-:Y:S05]  /*30f0*/  @!P0 BRA `(.L_x_57) ;  /* 0x0000008c00248947 */ /* 0x002fea0003800000 */
.L_x_56:
[----:B------:R-:W-:-:S04]  /*3100*/  UIADD3 UR4, UPT, UPT, UR6, 0x1, URZ ;  /* 0x0000000106047890 */ /* 0x000fc8000fffe0ff */
[----:B------:R-:W-:-:S04]  /*3110*/  UISETP.NE.AND UP0, UPT, UR4, 0x2, UPT ;  /* 0x000000020400788c */ /* 0x000fc8000bf05270 */
[----:B------:R-:W-:Y:S02]  /*3120*/  USEL UR7, URZ, 0x1, UP0 ;  /* 0x00000001ff077887 */ /* 0x000fe40008000000 */
[----:B------:R-:W-:-:S04]  /*3130*/  USEL UR4, UR4, URZ, UP0 ;  /* 0x000000ff04047287 */ /* 0x000fc80008000000 */
[----:B------:R-:W-:Y:S01]  /*3140*/  ULEA UR4, UR4, UR37, 0x3 ;  /* 0x0000002504047291 */ /* 0x000fe2000f8e18ff */
[----:B-1----:R-:W-:-:S04]  /*3150*/  LOP3.LUT R3, R12, UR7, RZ, 0x3c, !PT ;  /* 0x000000070c037c12 */ /* 0x002fc8000f8e3cff */
[----:B------:R-:W-:-:S04]  /*3160*/  SHF.L.U32 R0, R3, 0x1f, RZ ;  /* 0x0000001f03007819 */ /* 0x000fc800000006ff */
[----:B------:R-:W1:Y:S02]  /*3170*/  SYNCS.PHASECHK.TRANS64 P0, [UR4+0x140], R0 ;  /* 0x00014000ff0075a7 */ /* 0x000e640008001004 */
[----:B-1----:R-:W-:Y:S05]  /*3180*/  @P0 EXIT ;  /* 0x000000000000094d */ /* 0x002fea0003800000 */
[----:B------:R-:W-:Y:S02]  /*3190*/  SHF.L.U32 R3, R3, 0x1f, RZ ;  /* 0x0000001f03037819 */ /* 0x000fe400000006ff */
[----:B------:R-:W-:-:S07]  /*31a0*/  MOV R0, UR4 ;  /* 0x0000000400007c02 */ /* 0x000fce0008000f00 */
.L_x_58:
[----:B-1----:R1:W2:Y:S02]  /*31b0*/  SYNCS.PHASECHK.TRANS64.TRYWAIT P0, [R0+URZ+0x140], R3 ;  /* 0x00014003000075a7 */ /* 0x0022a400080011ff */
[----:B--2---:R-:W-:Y:S05]  /*31c0*/  @!P0 NANOSLEEP.SYNCS 0x989680 ;  /* 0x009896800000895d */ /* 0x004fea0003900000 */
[----:B------:R-:W2:Y:S02]  /*31d0*/  @!P0 SYNCS.PHASECHK.TRANS64 P0, [R0+URZ+0x140], R3 ;  /* 0x00014003000085a7 */ /* 0x000ea400080010ff */
[----:B--2---:R-:W-:Y:S05]  /*31e0*/  @P0 EXIT ;  /* 0x000000000000094d */ /* 0x004fea0003800000 */
[----:B------:R-:W-:Y:S05]  /*31f0*/  BRA `(.L_x_58) ;  /* 0xfffffffc00ec7947 */ /* 0x000fea000383ffff */
.L_x_51:
[----:B------:R-:W-:-:S09]  /*3200*/  UISETP.NE.AND UP1, UPT, UR8, URZ, UPT ;  /* 0x000000ff0800728c */ /* 0x000fd2000bf25270 */
[----:B------:R-:W-:Y:S05]  /*3210*/  BRA.U UP1, `(.L_x_59) ;  /* 0x0000000d01187547 */ /* 0x000fea000b800000 */
[----:B------:R-:W-:Y:S01]  /*3220*/  UMOV UR4, 0x40 ;  /* 0x0000004000047882 */ /* 0x000fe20000000000 */
[----:B------:R-:W-:Y:S01]  /*3230*/  NOP ;  /* 0x0000000000007918 */ /* 0x000fe20000000000 */
[----:B------:R-:W-:Y:S01]  /*3240*/  ULEA UR4, UR37, UR4, 0x18 ;  /* 0x0000000425047291 */ /* 0x000fe2000f8ec0ff */
[----:B------:R-:W-:Y:S02]  /*3250*/  UMOV UR5, 0x400 ;  /* 0x0000040000057882 */ /* 0x000fe40000000000 */
[----:B------:R-:W-:-:S06]  /*3260*/  ULEA UR37, UR37, UR5, 0x18 ;  /* 0x0000000525257291 */ /* 0x000fcc000f8ec0ff */
[----:B------:R-:W1:Y:S02]  /*3270*/  LDS.U8 R0, [UR4+0x1c] ;  /* 0x00001c04ff007984 */ /* 0x000e640008000000 */
[----:B-1----:R-:W-:-:S13]  /*3280*/  ISETP.NE.AND P0, PT, R0, RZ, PT ;  /* 0x000000ff0000720c */ /* 0x002fda0003f05270 */
[----:B------:R-:W-:Y:S05]  /*3290*/  @P0 BRA `(.L_x_60) ;  /* 0x0000000000580947 */ /* 0x000fea0003800000 */
[----:B------:R-:W-:-:S13]  /*32a0*/  ELECT P0, URZ, PT ;  /* 0x0000000000ff782f */ /* 0x000fda0003800000 */
[----:B------:R-:W-:Y:S05]  /*32b0*/  @!P0 BRA `(.L_x_61) ;  /* 0x0000000000608947 */ /* 0x000fea0003800000 */
[----:B------:R-:W-:Y:S01]  /*32c0*/  UMOV UR5, 0x10 ;  /* 0x0000001000057882 */ /* 0x000fe20000000000 */
[----:B------:R-:W-:Y:S01]  /*32d0*/  HFMA2 R0, -RZ, RZ, 0, 5.9604644775390625e-08 ;  /* 0x00000001ff007431 */ /* 0x000fe200000001ff */
[----:B------:R-:W-:-:S03]  /*32e0*/  MOV R2, 0xffff ;  /* 0x0000ffff00027802 */ /* 0x000fc60000000f00 */
[----:B------:R-:W-:Y:S04]  /*32f0*/  DEPBAR.LE SB1, 0x36 ;  /* 0x00009d800000791a */ /* 0x000fe80000000000 */
[----:B------:R-:W1:Y:S02]  /*3300*/  UTCATOMSWS.FIND_AND_SET.ALIGN UP0, UR5, UR5 ;  /* 0x00000005000575e3 */ /* 0x000e640008000800 */
[----:B-1----:R-:W-:Y:S01]  /*3310*/  MOV R3, UR5 ;  /* 0x0000000500037c02 */ /* 0x002fe20008000f00 */
[----:B------:R-:W-:Y:S06]  /*3320*/  BRA.U UP0, `(.L_x_62) ;  /* 0x0000000100187547 */ /* 0x000fec000b800000 */
.L_x_63:
[----:B------:R-:W-:Y:S05]  /*3330*/  NANOSLEEP 0x64 ;  /* 0x000000640000795d */ /* 0x000fea0003800000 */
[----:B------:R-:W-:-:S05]  /*3340*/  UMOV UR5, 0x10 ;  /* 0x0000001000057882 */ /* 0x000fca0000000000 */
[----:B------:R-:W-:Y:S04]  /*3350*/  DEPBAR.LE SB1, 0x36 ;  /* 0x00009d800000791a */ /* 0x000fe80000000000 */
[----:B------:R-:W1:Y:S02]  /*3360*/  UTCATOMSWS.FIND_AND_SET.ALIGN UP0, UR5, UR5 ;  /* 0x00000005000575e3 */ /* 0x000e640008000800 */
[----:B-1----:R-:W-:Y:S01]  /*3370*/  MOV R3, UR5 ;  /* 0x0000000500037c02 */ /* 0x002fe20008000f00 */
[----:B------:R-:W-:Y:S05]  /*3380*/  BRA.U !UP0, `(.L_x_63) ;  /* 0xfffffffd08e87547 */ /* 0x000fea000b83ffff */
.L_x_62:
[-C--:B------:R-:W-:Y:S02]  /*3390*/  SHF.L.U32 R2, R2, R3.reuse, RZ ;  /* 0x0000000302027219 */ /* 0x080fe400000006ff */
[----:B------:R-:W-:Y:S01]  /*33a0*/  SHF.L.U32 R0, R0, R3, RZ ;  /* 0x0000000300007219 */ /* 0x000fe200000006ff */
[----:B------:R-:W-:Y:S02]  /*33b0*/  IMAD.SHL.U32 R3, R3, 0x20, RZ ;  /* 0x0000002003037824 */ /* 0x000fe400078e00ff */
[----:B------:R1:W-:Y:S04]  /*33c0*/  ATOMS.OR RZ, [UR4+0x14], R2 ;  /* 0x00001402ffff798c */ /* 0x0003e8000b000004 */
[----:B------:R1:W-:Y:S04]  /*33d0*/  ATOMS.OR RZ, [UR4+0x18], R0 ;  /* 0x00001800ffff798c */ /* 0x0003e8000b000004 */
[----:B------:R1:W-:Y:S01]  /*33e0*/  STS [UR37+0x1c0], R3 ;  /* 0x0001c003ff007988 */ /* 0x0003e20008000825 */
[----:B------:R-:W-:Y:S05]  /*33f0*/  BRA `(.L_x_61) ;  /* 0x0000000000107947 */ /* 0x000fea0003800000 */
.L_x_60:
[----:B------:R-:W-:Y:S02]  /*3400*/  MOV R0, 0xffffffff ;  /* 0xffffffff00007802 */ /* 0x000fe40000000f00 */
[----:B------:R-:W-:-:S03]  /*3410*/  MOV R2, 0x3440 ;  /* 0x0000344000027802 */ /* 0x000fc60000000f00 */
[----:B------:R1:W-:Y:S04]  /*3420*/  STS [UR37+0x1c0], R0 ;  /* 0x0001c000ff007988 */ /* 0x0003e80008000825 */
[----:B-1-3-5:R-:W-:Y:S05]  /*3430*/  CALL.REL.NOINC `($__internal_1_$__cuda_sm10x_tcgen05_guardrail_trap_phase_invalid_during_alloc) ;  /* 0x0000009000387944 */ /* 0x02afea0003c00000 */
.L_x_61:
[----:B------:R-:W-:Y:S05]  /*3440*/  WARPSYNC.ALL ;  /* 0x0000000000007948 */ /* 0x000fea0003800000 */
[----:B------:R-:W2:Y:S01]  /*3450*/  S2UR UR6, SR_CgaCtaId ;  /* 0x00000000000679c3 */ /* 0x000ea20000008800 */
[----:B------:R-:W-:Y:S01]  /*3460*/  UMOV UR4, 0x400 ;  /* 0x0000040000047882 */ /* 0x000fe20000000000 */
[----:B------:R-:W-:-:S06]  /*3470*/  NOP ;  /* 0x0000000000007918 */ /* 0x000fcc0000000000 */
[----:B------:R-:W-:Y:S06]  /*3480*/  BAR.ARV 0x6, 0xa0 ;  /* 0x0182800000007b1d */ /* 0x000fec0000002000 */
[----:B------:R-:W4:Y:S01]  /*3490*/  LDCU UR7, c[0x0][0x38c] ;  /* 0x00007180ff0777ac */ /* 0x000f220008000800 */
[----:B------:R-:W-:Y:S01]  /*34a0*/  IMAD.MOV.U32 R11, RZ, RZ, 0x1 ;  /* 0x00000001ff0b7424 */ /* 0x000fe200078e00ff */
[----:B------:R-:W-:Y:S01]  /*34b0*/  CS2R R8, SRZ ;  /* 0x0000000000087805 */ /* 0x000fe2000001ff00 */
[----:B------:R-:W-:Y:S01]  /*34c0*/  IMAD.MOV.U32 R10, RZ, RZ, RZ ;  /* 0x000000ffff0a7224 */ /* 0x000fe200078e00ff */
[----:B------:R-:W-:Y:S01]  /*34d0*/  UMOV UR18, URZ ;  /* 0x000000ff00127c82 */ /* 0x000fe20008000000 */
[----:B------:R-:W-:Y:S01]  /*34e0*/  UMOV UR17, URZ ;  /* 0x000000ff00117c82 */ /* 0x000fe20008000000 */
[----:B------:R-:W-:Y:S01]  /*34f0*/  UMOV UR20, 0x0 ;  /* 0x0000000000147882 */ /* 0x000fe20000000000 */
[----:B------:R-:W-:Y:S01]  /*3500*/  UMOV UR21, 0x8410410 ;  /* 0x0841041000157882 */ /* 0x000fe20000000000 */
[----:B--2---:R-:W-:Y:S01]  /*3510*/  ULEA UR6, UR6, UR4, 0x18 ;  /* 0x0000000406067291 */ /* 0x004fe2000f8ec0ff */
[----:B------:R-:W2:Y:S03]  /*3520*/  LDCU UR4, c[0x0][0x38c] ;  /* 0x00007180ff0477ac */ /* 0x000ea60008000800 */
[----:B------:R-:W-:-:S02]  /*3530*/  UIADD3 UR11, UPT, UPT, UR6, 0xc400, URZ ;  /* 0x0000c400060b7890 */ /* 0x000fc4000fffe0ff */
[----:B----4-:R-:W-:-:S03]  /*3540*/  UIADD3 UR7, UPT, UPT, UR7, 0x1f, URZ ;  /* 0x0000001f07077890 */ /* 0x010fc6000fffe0ff */
[----:B-1----:R-:W1:Y:S01]  /*3550*/  LDS R0, [UR6+0x1c0] ;  /* 0x0001c006ff007984 */ /* 0x002e620008000800 */
[----:B------:R-:W-:Y:S02]  /*3560*/  UIADD3 UR12, UPT, UPT, UR6, 0x1a400, URZ ;  /* 0x0001a400060c7890 */ /* 0x000fe4000fffe0ff */
[----:B------:R-:W-:Y:S02]  /*3570*/  USHF.R.S32.HI UR5, URZ, 0x1f, UR7 ;  /* 0x0000001fff057899 */ /* 0x000fe40008011407 */
[----:B------:R-:W-:Y:S02]  /*3580*/  USHF.R.U32.HI UR11, URZ, 0x4, UR11 ;  /* 0x00000004ff0b7899 */ /* 0x000fe4000801160b */
[----:B------:R-:W-:Y:S02]  /*3590*/  ULEA.HI UR5, UR5, UR7, URZ, 0x5 ;  /* 0x0000000705057291 */ /* 0x000fe4000f8f28ff */
[----:B------:R-:W-:Y:S02]  /*35a0*/  USHF.R.U32.HI UR12, URZ, 0x4, UR12 ;  /* 0x00000004ff0c7899 */ /* 0x000fe4000801160c */
[----:B------:R-:W-:-:S02]  /*35b0*/  USHF.R.S32.HI UR5, URZ, 0x5, UR5 ;  /* 0x00000005ff057899 */ /* 0x000fc40008011405 */
[----:B------:R-:W-:Y:S02]  /*35c0*/  ULOP3.LUT UR11, UR11, 0x3fff, URZ, 0xc0, !UPT ;  /* 0x00003fff0b0b7892 */ /* 0x000fe4000f8ec0ff */
[----:B------:R-:W-:Y:S02]  /*35d0*/  UISETP.LT.AND UP0, UPT, UR5, 0x1, UPT ;  /* 0x000000010500788c */ /* 0x000fe4000bf01270 */
[----:B------:R-:W-:Y:S02]  /*35e0*/  ULOP3.LUT UR12, UR12, 0x3fff, URZ, 0xc0, !UPT ;  /* 0x00003fff0c0c7892 */ /* 0x000fe4000f8ec0ff */
[----:B------:R-:W-:Y:S02]  /*35f0*/  USEL UR10, UR5, 0x1, !UP0 ;  /* 0x00000001050a7887 */ /* 0x000fe4000c000000 */
[----:B------:R-:W-:Y:S02]  /*3600*/  ULOP3.LUT UR11, UR11, 0x10000, URZ, 0xfc, !UPT ;  /* 0x000100000b0b7892 */ /* 0x000fe4000f8efcff */
[----:B------:R-:W-:-:S02]  /*3610*/  ULOP3.LUT UR12, UR12, 0x1000000, URZ, 0xfc, !UPT ;  /* 0x010000000c0c7892 */ /* 0x000fc4000f8efcff */
[----:B------:R-:W-:Y:S02]  /*3620*/  UIADD3 UR10, UPT, UPT, -UR10, URZ, URZ ;  /* 0x000000ff0a0a7290 */ /* 0x000fe4000fffe1ff */
[----:B--2---:R-:W-:Y:S01]  /*3630*/  UISETP.GE.AND UP3, UPT, UR4, 0x1, UPT ;  /* 0x000000010400788c */ /* 0x004fe2000bf66270 */
[----:B-1----:R-:W-:-:S15]  /*3640*/  R2UR UR19, R0 ;  /* 0x00000000001372ca */ /* 0x002fde00000e0000 */
.L_x_70:
[----:B------:R-:W-:Y:S02]  /*3650*/  LEA R0, R10, UR6, 0x3 ;  /* 0x000000060a007c11 */ /* 0x000fe4000f8e18ff */
[----:B------:R-:W-:Y:S02]  /*3660*/  SHF.L.U32 R5, R9, 0x1f, RZ ;  /* 0x0000001f09057819 */ /* 0x000fe400000006ff */
[----:B------:R-:W-:Y:S01]  /*3670*/  PLOP3.LUT P0, PT, PT, PT, UP3, 0x80, 0x8 ;  /* 0x000000000008781c */ /* 0x000fe20003f0f038 */
[----:B------:R-:W-:Y:S01]  /*3680*/  VIADD R3, R0, 0x140 ;  /* 0x0000014000037836 */ /* 0x000fe20000000000 */
[----:B-1----:R-:W1:Y:S02]  /*3690*/  SYNCS.PHASECHK.TRANS64.TRYWAIT P1, [R0+URZ+0x130], R5 ;  /* 0x00013005000075a7 */ /* 0x002e6400080211ff */
[----:B-1--4-:R-:W-:Y:S09]  /*36a0*/  @!P1 BRA `(.L_x_64) ;  /* 0x0000008400d09947 */ /* 0x012ff20003800000 */
.L_x_172:
[----:B------:R-:W-:Y:S01]  /*36b0*/  LEA R4, R10, UR6, 0x4 ;  /* 0x000000060a047c11 */ /* 0x000fe2000f8e20ff */
[----:B------:R-:W-:Y:S01]  /*36c0*/  @UP3 ULEA UR4, UR17, UR6, 0x3 ;  /* 0x0000000611043291 */ /* 0x000fe2000f8e18ff */
[----:B------:R-:W-:Y:S01]  /*36d0*/  PLOP3.LUT P2, PT, PT, PT, PT, 0x80, 0x8 ;  /* 0x000000000008781c */ /* 0x000fe20003f4f070 */
[----:B------:R-:W-:Y:S01]  /*36e0*/  ULEA UR9, UR18, UR6, 0x3 ;  /* 0x0000000612097291 */ /* 0x000fe2000f8e18ff */
[----:B------:R-:W-:Y:S02]  /*36f0*/  PRMT R3, RZ, 0x654, R3 ;  /* 0x00000654ff037816 */ /* 0x000fe40000000003 */
[----:B-1----:R-:W1:Y:S01]  /*3700*/  LDS.128 R4, [R4+0x1a0] ;  /* 0x0001a00004047984 */ /* 0x002e620000000c00 */
[----:B------:R-:W-:Y:S02]  /*3710*/  @P0 SHF.L.U32 R2, R8, 0x1f, RZ ;  /* 0x0000001f08020819 */ /* 0x000fe400000006ff */
[----:B------:R-:W-:Y:S01]  /*3720*/  SHF.L.U32 R0, R11, 0x1f, RZ ;  /* 0x0000001f0b007819 */ /* 0x000fe200000006ff */
[----:B------:R-:W-:Y:S01]  /*3730*/  @!PT LDS RZ, [RZ] ;  /* 0x00000000fffff984 */ /* 0x000fe20000000800 */
[----:B------:R-:W-:Y:S01]  /*3740*/  @!PT LDS RZ, [RZ] ;  /* 0x00000000fffff984 */ /* 0x000fe20000000800 */
[----:B------:R-:W-:Y:S01]  /*3750*/  @!PT LDS RZ, [RZ] ;  /* 0x00000000fffff984 */ /* 0x000fe20000000800 */
[----:B------:R-:W-:Y:S01]  /*3760*/  @!PT LDS RZ, [RZ] ;  /* 0x00000000fffff984 */ /* 0x000fe20000000800 */
[----:B------:R2:W-:Y:S06]  /*3770*/  MEMBAR.ALL.CTA ;  /* 0x0000000000007992 */ /* 0x0005ec0000008000 */
[----:B--2---:R-:W2:Y:S02]  /*3780*/  FENCE.VIEW.ASYNC.S ;  /* 0x00000000000073c6 */ /* 0x004ea40000000000 */
[----:B--2---:R2:W-:Y:S01]  /*3790*/  SYNCS.ARRIVE.TRANS64.RED.A1T0 RZ, [R3+URZ], RZ ;  /* 0x000000ff03ff79a7 */ /* 0x0045e200081004ff */
[----:B------:R2:W4:Y:S01]  /*37a0*/  @P0 SYNCS.PHASECHK.TRANS64.TRYWAIT P2, [UR4], R2 ;  /* 0x00000002ff0005a7 */ /* 0x0005220008041104 */
[----:B-1----:R-:W-:Y:S01]  /*37b0*/  LOP3.LUT P1, RZ, R6, 0x1, RZ, 0xc0, !PT ;  /* 0x0000000106ff7812 */ /* 0x002fe2000782c0ff */
[----:B------:R-:W1:Y:S02]  /*37c0*/  SYNCS.PHASECHK.TRANS64.TRYWAIT P0, [UR9+0x160], R0 ;  /* 0x00016000ff0075a7 */ /* 0x000e640008001109 */
[----:B-12-4-:R-:W-:Y:S10]  /*37d0*/  @!P0 BRA `(.L_x_65) ;  /* 0x0000008400988947 */ /* 0x016ff40003800000 */
.L_x_174:
[----:B------:R-:W-:Y:S01]  /*37e0*/  IADD3 R10, PT, PT, R10, 0x1, RZ ;  /* 0x000000010a0a7810 */ /* 0x000fe20007ffe0ff */
[----:B------:R-:W-:Y:S06]  /*37f0*/  BRA.U !UP3, `(.L_x_66) ;  /* 0x000000010b887547 */ /* 0x000fec000b800000 */
[----:B------:R-:W-:Y:S02]  /*3800*/  ULEA UR8, UR18, UR19, 0x8 ;  /* 0x0000001312087291 */ /* 0x000fe4000f8e40ff */
[----:B------:R-:W-:Y:S01]  /*3810*/  UPLOP3.LUT UP4, UPT, UPT, UPT, UPT, 0x40, 0x4 ;  /* 0x000000000004789c */ /* 0x000fe20003f8e870 */
[----:B------:R-:W-:Y:S01]  /*3820*/  UMOV UR16, UR10 ;  /* 0x0000000a00107c82 */ /* 0x000fe20008000000 */
[----:B------:R-:W-:Y:S01]  /*3830*/  UMOV UR15, UR5 ;  /* 0x00000005000f7c82 */ /* 0x000fe20008000000 */
[----:B------:R-:W-:-:S08]  /*3840*/  UMOV UR14, UR17 ;  /* 0x00000011000e7c82 */ /* 0x000fd00008000000 */
.L_x_69:
[----:B------:R-:W-:Y:S02]  /*3850*/  UIADD3 UR16, UPT, UPT, UR16, 0x1, URZ ;  /* 0x0000000110107890 */ /* 0x000fe4000fffe0ff */
[----:B--2---:R-:W-:Y:S02]  /*3860*/  ULEA UR7, UR14, UR6, 0x3 ;  /* 0x000000060e077291 */ /* 0x004fe4000f8e18ff */
[----:B------:R-:W-:Y:S01]  /*3870*/  UISETP.NE.AND UP0, UPT, UR16, URZ, UPT ;  /* 0x000000ff1000728c */ /* 0x000fe2000bf05270 */
[----:B----4-:R-:W-:Y:S10]  /*3880*/  @P2 BRA `(.L_x_67) ;  /* 0x00000000000c2947 */ /* 0x010ff40003800000 */
[----:B-1----:R-:W-:Y:S04]  /*3890*/  SHF.L.U32 R3, R8, 0x1f, RZ ;  /* 0x0000001f08037819 */ /* 0x002fe800000006ff */
[----:B------:R-:W1:Y:S02]  /*38a0*/  SYNCS.PHASECHK.TRANS64.TRYWAIT P0, [UR7], R3 ;  /* 0x00000003ff0075a7 */ /* 0x000e640008001107 */
[----:B-1----:R-:W-:Y:S05]  /*38b0*/  @!P0 BRA `(.L_x_68) ;  /* 0x0000008400788947 */ /* 0x002fea0003800000 */
.L_x_67:
[----:B------:R-:W-:Y:S01]  /*38c0*/  UISETP.NE.AND UP1, UPT, UR15, 0x1, UPT ;  /* 0x000000010f00788c */ /* 0x000fe2000bf25270 */
[----:B------:R-:W-:Y:S01]  /*38d0*/  PLOP3.LUT P2, PT, PT, PT, PT, 0x80, 0x8 ;  /* 0x000000000008781c */ /* 0x000fe20003f4f070 */
[----:B------:R-:W-:Y:S02]  /*38e0*/  UIADD3 UR17, UPT, UPT, UR14, 0x1, URZ ;  /* 0x000000010e117890 */ /* 0x000fe4000fffe0ff */
[----:B------:R-:W-:Y:S02]  /*38f0*/  ULEA UR22, UR14, UR12, 0x9 ;  /* 0x0000000c0e167291 */ /* 0x000fe4000f8e48ff */
[----:B------:R-:W-:Y:S01]  /*3900*/  UISETP.NE.AND UP2, UPT, UR17, 0xe, UPT ;  /* 0x0000000e1100788c */ /* 0x000fe2000bf45270 */
[----:B------:R-:W-:Y:S01]  /*3910*/  PLOP3.LUT P0, PT, PT, PT, UP1, 0x80, 0x8 ;  /* 0x000000000008781c */ /* 0x000fe20003f0f018 */
[----:B------:R-:W-:Y:S02]  /*3920*/  ULEA UR24, UR14, UR11, 0x8 ;  /* 0x0000000b0e187291 */ /* 0x000fe4000f8e40ff */
[----:B------:R-:W-:Y:S02]  /*3930*/  USEL UR13, URZ, 0x1, UP2 ;  /* 0x00000001ff0d7887 */ /* 0x000fe40009000000 */
[----:B------:R-:W-:Y:S02]  /*3940*/  USEL UR17, UR17, URZ, UP2 ;  /* 0x000000ff11117287 */ /* 0x000fe40009000000 */
[----:B------:R-:W-:Y:S02]  /*3950*/  UIADD3 UR7, UPT, UPT, UR7, 0x70, URZ ;  /* 0x0000007007077890 */ /* 0x000fe4000fffe0ff */
[----:B------:R-:W-:Y:S01]  /*3960*/  @UP1 ULEA UR4, UR17, UR6, 0x3 ;  /* 0x0000000611041291 */ /* 0x000fe2000f8e18ff */
[----:B------:R-:W-:Y:S01]  /*3970*/  LOP3.LUT R8, R8, UR13, RZ, 0x3c, !PT ;  /* 0x0000000d08087c12 */ /* 0x000fe2000f8e3cff */
[----:B------:R-:W-:Y:S01]  /*3980*/  UMOV UR23, 0x40004040 ;  /* 0x4000404000177882 */ /* 0x000fe20000000000 */
[----:B------:R-:W-:Y:S01]  /*3990*/  UMOV UR25, 0xc0004010 ;  /* 0xc000401000197882 */ /* 0x000fe20000000000 */
[----:B------:R-:W-:Y:S01]  /*39a0*/  UIADD3 UR15, UPT, UPT, UR15, -0x1, URZ ;  /* 0xffffffff0f0f7890 */ /* 0x000fe2000fffe0ff */
[----:B-1----:R-:W-:Y:S01]  /*39b0*/  @P0 SHF.L.U32 R0, R8, 0x1f, RZ ;  /* 0x0000001f08000819 */ /* 0x002fe200000006ff */
[----:B------:R-:W-:Y:S03]  /*39c0*/  UMOV UR14, UR17 ;  /* 0x00000011000e7c82 */ /* 0x000fe60008000000 */
[----:B------:R2:W4:Y:S01]  /*39d0*/  @P0 SYNCS.PHASECHK.TRANS64.TRYWAIT P2, [UR4], R0 ;  /* 0x00000000ff0005a7 */ /* 0x0005220008041104 */
[----:B------:R2:W-:Y:S01]  /*39e0*/  UTCQMMA gdesc[UR24], gdesc[UR22], tmem[UR8], tmem[UR20], idesc[UR21], UP4 ;  /* 0x00ff1416180075ea */ /* 0x0005e2000a000308 */
[----:B------:R-:W-:Y:S01]  /*39f0*/  UPLOP3.LUT UP4, UPT, UPT, UPT, UPT, 0x80, 0x8 ;  /* 0x000000000008789c */ /* 0x000fe20003f8f070 */
[----:B------:R2:W-:Y:S01]  /*3a00*/  UTCBAR [UR7], URZ ;  /* 0x000000ff070073e9 */ /* 0x0005e200080000ff */
[----:B------:R-:W-:Y:S09]  /*3a10*/  BRA.U UP0, `(.L_x_69) ;  /* 0xfffffffd008c7547 */ /* 0x000ff2000b83ffff */
.L_x_66:
[----:B------:R-:W-:Y:S01]  /*3a20*/  UIADD3 UR18, UPT, UPT, UR18, 0x1, URZ ;  /* 0x0000000112127890 */ /* 0x000fe2000fffe0ff */
[C---:B------:R-:W-:Y:S01]  /*3a30*/  ISETP.NE.AND P0, PT, R10.reuse, 0x2, PT ;  /* 0x000000020a00780c */ /* 0x040fe20003f05270 */
[----:B------:R-:W-:Y:S02]  /*3a40*/  UIADD3 UR9, UPT, UPT, UR9, 0x150, URZ ;  /* 0x0000015009097890 */ /* 0x000fe4000fffe0ff */
[----:B------:R-:W-:Y:S01]  /*3a50*/  UISETP.NE.AND UP0, UPT, UR18, 0x2, UPT ;  /* 0x000000021200788c */ /* 0x000fe2000bf05270 */
[----:B-12---:R-:W-:Y:S02]  /*3a60*/  SEL R0, RZ, 0x1, P0 ;  /* 0x00000001ff007807 */ /* 0x006fe40000000000 */
[----:B------:R-:W-:Y:S01]  /*3a70*/  SEL R10, R10, RZ, P0 ;  /* 0x000000ff0a0a7207 */ /* 0x000fe20000000000 */
[----:B------:R-:W-:Y:S01]  /*3a80*/  USEL UR4, URZ, 0x1, UP0 ;  /* 0x00000001ff047887 */ /* 0x000fe20008000000 */
[----:B------:R-:W-:Y:S01]  /*3a90*/  LOP3.LUT R9, R9, R0, RZ, 0x3c, !PT ;  /* 0x0000000009097212 */ /* 0x000fe200078e3cff */
[----:B------:R-:W-:Y:S01]  /*3aa0*/  USEL UR18, UR18, URZ, UP0 ;  /* 0x000000ff12127287 */ /* 0x000fe20008000000 */
[----:B------:R1:W-:Y:S03]  /*3ab0*/  UTCBAR [UR9], URZ ;  /* 0x000000ff090073e9 */ /* 0x0003e600080000ff */
[----:B------:R-:W-:Y:S01]  /*3ac0*/  LOP3.LUT R11, R11, UR4, RZ, 0x3c, !PT ;  /* 0x000000040b0b7c12 */ /* 0x000fe2000f8e3cff */
[----:B------:R-:W-:Y:S07]  /*3ad0*/  @P1 BRA `(.L_x_70) ;  /* 0xfffffff800dc1947 */ /* 0x000fee000383ffff */
[----:B------:R-:W2:Y:S01]  /*3ae0*/  S2UR UR4, SR_CgaCtaId ;  /* 0x00000000000479c3 */ /* 0x000ea20000008800 */
[----:B------:R-:W-:Y:S01]  /*3af0*/  ELECT P0, URZ, PT ;  /* 0x0000000000ff782f */ /* 0x000fe20003800000 */
[----:B------:R-:W-:Y:S01]  /*3b00*/  IMAD.MOV.U32 R0, RZ, RZ, 0x1 ;  /* 0x00000001ff007424 */ /* 0x000fe200078e00ff */
[----:B------:R-:W-:Y:S01]  /*3b10*/  UIADD3 UR6, UPT, UPT, UR6, 0x160, URZ ;  /* 0x0000016006067890 */ /* 0x000fe2000fffe0ff */
[----:B------:R-:W-:Y:S01]  /*3b20*/  SHF.L.U32 R3, R11, 0x1f, RZ ;  /* 0x0000001f0b037819 */ /* 0x000fe200000006ff */
[----:B------:R-:W-:-:S03]  /*3b30*/  UMOV UR5, 0x40 ;  /* 0x0000004000057882 */ /* 0x000fc60000000000 */
[----:B------:R-:W-:Y:S01]  /*3b40*/  UVIRTCOUNT.DEALLOC.SMPOOL 0x80 ;  /* 0x000000800000784c */ /* 0x000fe20000000000 */
[----:B--2---:R-:W-:Y:S02]  /*3b50*/  ULEA UR4, UR4, UR5, 0x18 ;  /* 0x0000000504047291 */ /* 0x004fe4000f8ec0ff */
[----:B------:R-:W-:-:S07]  /*3b60*/  ULEA UR5, UR18, UR6, 0x3 ;  /* 0x0000000612057291 */ /* 0x000fce000f8e18ff */
[----:B------:R2:W-:Y:S02]  /*3b70*/  @P0 STS.U8 [UR4+0x1c], R0 ;  /* 0x00001c00ff000988 */ /* 0x0005e40008000004 */
[----:B------:R-:W3:Y:S02]  /*3b80*/  SYNCS.PHASECHK.TRANS64.TRYWAIT P0, [UR5], R3 ;  /* 0x00000003ff0075a7 */ /* 0x000ee40008001105 */
[----:B--23--:R-:W-:Y:S05]  /*3b90*/  @!P0 BRA `(.L_x_71) ;  /* 0x0000008000d88947 */ /* 0x00cfea0003800000 */
.L_x_177:
[----:B------:R-:W-:-:S04]  /*3ba0*/  UIADD3 UR7, UPT, UPT, UR18, 0x1, URZ ;  /* 0x0000000112077890 */ /* 0x000fc8000fffe0ff */
[----:B------:R-:W-:-:S04]  /*3bb0*/  UISETP.NE.AND UP0, UPT, UR7, 0x2, UPT ;  /* 0x000000020700788c */ /* 0x000fc8000bf05270 */
[----:B------:R-:W-:Y:S02]  /*3bc0*/  USEL UR5, URZ, 0x1, UP0 ;  /* 0x00000001ff057887 */ /* 0x000fe40008000000 */
[----:B------:R-:W-:-:S04]  /*3bd0*/  USEL UR7, UR7, URZ, UP0 ;  /* 0x000000ff07077287 */ /* 0x000fc80008000000 */
[----:B------:R-:W-:Y:S01]  /*3be0*/  ULEA UR7, UR7, UR6, 0x3 ;  /* 0x0000000607077291 */ /* 0x000fe2000f8e18ff */
[----:B--2---:R-:W-:-:S04]  /*3bf0*/  LOP3.LUT R3, R11, UR5, RZ, 0x3c, !PT ;  /* 0x000000050b037c12 */ /* 0x004fc8000f8e3cff */
[----:B------:R-:W-:-:S04]  /*3c00*/  SHF.L.U32 R3, R3, 0x1f, RZ ;  /* 0x0000001f03037819 */ /* 0x000fc800000006ff */
[----:B------:R-:W2:Y:S02]  /*3c10*/  SYNCS.PHASECHK.TRANS64.TRYWAIT P0, [UR7], R3 ;  /* 0x00000003ff0075a7 */ /* 0x000ea40008001107 */
[----:B--2---:R-:W-:Y:S05]  /*3c20*/  @!P0 BRA `(.L_x_72) ;  /* 0x0000008000cc8947 */ /* 0x004fea0003800000 */
.L_x_179:
[----:B------:R-:W-:Y:S01]  /*3c30*/  NOP ;  /* 0x0000000000007918 */ /* 0x000fe20000000000 */
[----:B--2---:R-:W2:Y:S01]  /*3c40*/  LDS R0, [UR4+0x14] ;  /* 0x00001404ff007984 */ /* 0x004ea20008000800 */
[----:B------:R-:W-:Y:S01]  /*3c50*/  ULOP3.LUT UR6, UR19, 0xffff, URZ, 0xc0, !UPT ;  /* 0x0000ffff13067892 */ /* 0x000fe2000f8ec0ff */
[----:B------:R-:W-:Y:S01]  /*3c60*/  UMOV UR8, 0xffff ;  /* 0x0000ffff00087882 */ /* 0x000fe20000000000 */
[----:B------:R-:W-:Y:S02]  /*3c70*/  UMOV UR5, 0x1 ;  /* 0x0000000100057882 */ /* 0x000fe40000000000 */
[----:B------:R-:W-:-:S04]  /*3c80*/  USHF.R.U32.HI UR6, URZ, 0x5, UR6 ;  /* 0x00000005ff067899 */ /* 0x000fc80008011606 */
[----:B------:R-:W-:Y:S02]  /*3c90*/  USHF.L.U32 UR8, UR8, UR6, URZ ;  /* 0x0000000608087299 */ /* 0x000fe400080006ff */
[----:B------:R-:W-:-:S04]  /*3ca0*/  USHF.L.U32 UR5, UR5, UR6, URZ ;  /* 0x0000000605057299 */ /* 0x000fc800080006ff */
[----:B--2---:R-:W-:-:S04]  /*3cb0*/  LOP3.LUT R0, R0, UR8, RZ, 0xc0, !PT ;  /* 0x0000000800007c12 */ /* 0x004fc8000f8ec0ff */
[----:B------:R-:W-:-:S13]  /*3cc0*/  ISETP.NE.AND P0, PT, R0, UR8, PT ;  /* 0x0000000800007c0c */ /* 0x000fda000bf05270 */
[----:B------:R-:W-:Y:S05]  /*3cd0*/  @P0 BRA `(.L_x_73) ;  /* 0x0000000000580947 */ /* 0x000fea0003800000 */
[----:B------:R-:W2:Y:S02]  /*3ce0*/  LDS R0, [UR4+0x18] ;  /* 0x00001804ff007984 */ /* 0x000ea40008000800 */
[----:B--2---:R-:W-:-:S04]  /*3cf0*/  LOP3.LUT R0, R0, UR5, RZ, 0xc0, !PT ;  /* 0x0000000500007c12 */ /* 0x004fc8000f8ec0ff */
[----:B------:R-:W-:-:S13]  /*3d00*/  ISETP.NE.AND P0, PT, R0, UR5, PT ;  /* 0x0000000500007c0c */ /* 0x000fda000bf05270 */
[----:B------:R-:W-:Y:S05]  /*3d10*/  @P0 BRA `(.L_x_74) ;  /* 0x00000000003c0947 */ /* 0x000fea0003800000 */
[----:B------:R-:W2:Y:S01]  /*3d20*/  S2R R2, SR_LANEID ;  /* 0x0000000000027919 */ /* 0x000ea20000000000 */
[----:B------:R-:W-:Y:S01]  /*3d30*/  ULOP3.LUT UR8, URZ, UR8, URZ, 0x33, !UPT ;  /* 0x00000008ff087292 */ /* 0x000fe2000f8e33ff */
[----:B------:R-:W-:Y:S01]  /*3d40*/  LOP3.LUT R4, RZ, UR5, RZ, 0x33, !PT ;  /* 0x00000005ff047c12 */ /* 0x000fe2000f8e33ff */
[----:B------:R-:W-:Y:S02]  /*3d50*/  VOTEU.ANY UR7, UPT, PT ;  /* 0x0000000000077886 */ /* 0x000fe400038e0100 */
[----:B------:R-:W-:Y:S01]  /*3d60*/  UFLO.U32 UR7, UR7 ;  /* 0x00000007000772bd */ /* 0x000fe200080e0000 */
[----:B------:R-:W3:Y:S01]  /*3d70*/  REDUX UR5, R4 ;  /* 0x00000000040573c4 */ /* 0x000ee20000000000 */
[----:B------:R-:W-:-:S06]  /*3d80*/  IMAD.U32 R0, RZ, RZ, UR8 ;  /* 0x00000008ff007e24 */ /* 0x000fcc000f8e00ff */
[----:B------:R1:W-:Y:S01]  /*3d90*/  UTCATOMSWS.AND URZ, UR8 ;  /* 0x0000000800ff79e3 */ /* 0x0003e20008000000 */
[----:B------:R-:W4:Y:S01]  /*3da0*/  REDUX UR6, R0 ;  /* 0x00000000000673c4 */ /* 0x000f220000000000 */
[----:B--2---:R-:W-:Y:S01]  /*3db0*/  ISETP.EQ.U32.AND P0, PT, R2, UR7, PT ;  /* 0x0000000702007c0c */ /* 0x004fe2000bf02070 */
[----:B---3--:R-:W-:Y:S01]  /*3dc0*/  IMAD.U32 R2, RZ, RZ, UR5 ;  /* 0x00000005ff027e24 */ /* 0x008fe2000f8e00ff */
[----:B----4-:R-:W-:-:S11]  /*3dd0*/  MOV R3, UR6 ;  /* 0x0000000600037c02 */ /* 0x010fd60008000f00 */
[----:B------:R1:W-:Y:S04]  /*3de0*/  @P0 ATOMS.AND RZ, [UR4+0x14], R3 ;  /* 0x00001403ffff098c */ /* 0x0003e8000a800004 */
[----:B------:R1:W-:Y:S01]  /*3df0*/  @P0 ATOMS.AND RZ, [UR4+0x18], R2 ;  /* 0x00001802ffff098c */ /* 0x0003e2000a800004 */
[----:B------:R-:W-:Y:S05]  /*3e00*/  BRA `(.L_x_75) ;  /* 0x0000000000147947 */ /* 0x000fea0003800000 */
.L_x_74:
[----:B------:R-:W-:Y:S02]  /*3e10*/  MOV R2, 0x3e30 ;  /* 0x00003e3000027802 */ /* 0x000fe40000000f00 */
[----:B-1--45:R-:W-:Y:S05]  /*3e20*/  CALL.REL.NOINC `($__internal_0_$__cuda_sm10x_tcgen05_guardrail_trap_col_being_dealloced_not_returned_by_alloc) ;  /* 0x0000008400b07944 */ /* 0x032fea0003c00000 */
[----:B------:R-:W-:Y:S05]  /*3e30*/  BRA `(.L_x_75) ;  /* 0x0000000000087947 */ /* 0x000fea0003800000 */
.L_x_73:
[----:B------:R-:W-:Y:S02]  /*3e40*/  MOV R2, 0x3e60 ;  /* 0x00003e6000027802 */ /* 0x000fe40000000f00 */
[----:B-1--45:R-:W-:Y:S05]  /*3e50*/  CALL.REL.NOINC `($__internal_2_$__cuda_sm10x_tcgen05_guardrail_trap_unallocated_columns_being_dealloced) ;  /* 0x0000008400bc7944 */ /* 0x032fea0003c00000 */
.L_x_75:
[----:B------:R-:W-:Y:S01]  /*3e60*/  NOP ;  /* 0x0000000000007918 */ /* 0x000fe20000000000 */
[----:B-1----:R-:W-:Y:S05]  /*3e70*/  EXIT ;  /* 0x000000000000794d */ /* 0x002fea0003800000 */
.L_x_59:
[----:B------:R-:W-:-:S09]  /*3e80*/  UISETP.NE.OR UP2, UPT, UR8, 0x3, !UP2 ;  /* 0x000000030800788c */ /* 0x000fd2000d745670 */
[----:B------:R-:W-:Y:S05]  /*3e90*/  BRA.U UP2, `(.L_x_76) ;  /* 0x0000001102147547 */ /* 0x000fea000b800000 */
[----:B------:R-:W1:Y:S01]  /*3ea0*/  LDC R0, c[0x0][0xb30] ;  /* 0x0002cc00ff007b82 */ /* 0x000e620000000800 */
[----:B------:R-:W2:Y:S01]  /*3eb0*/  LDCU.64 UR8, c[0x0][0x888] ;  /* 0x00011100ff0877ac */ /* 0x000ea20008000a00 */
[----:B------:R-:W-:Y:S02]  /*3ec0*/  HFMA2 R29, -RZ, RZ, 0, 0 ;  /* 0x00000000ff1d7431 */ /* 0x000fe400000001ff */
[----:B------:R-:W-:Y:S01]  /*3ed0*/  IMAD.MOV.U32 R31, RZ, RZ, 0x1 ;  /* 0x00000001ff1f7424 */ /* 0x000fe200078e00ff */
[----:B------:R-:W-:Y:S01]  /*3ee0*/  MOV R23, 0x2000 ;  /* 0x0000200000177802 */ /* 0x000fe20000000f00 */
[----:B------:R-:W4:Y:S01]  /*3ef0*/  LDCU.64 UR4, c[0x0][0x890] ;  /* 0x00011200ff0477ac */ /* 0x000f220008000a00 */
[----:B------:R-:W-:Y:S01]  /*3f00*/  IMAD.MOV.U32 R30, RZ, RZ, RZ ;  /* 0x000000ffff1e7224 */ /* 0x000fe200078e00ff */
[----:B------:R-:W3:Y:S01]  /*3f10*/  LDC R19, c[0x0][0x370] ;  /* 0x0000dc00ff137b82 */ /* 0x000ee20000000800 */
[----:B------:R-:W-:Y:S01]  /*3f20*/  UMOV UR7, 0x400 ;  /* 0x0000040000077882 */ /* 0x000fe20000000000 */
[----:B------:R-:W-:-:S02]  /*3f30*/  UPLOP3.LUT UP1, UPT, UPT, UPT, UPT, 0x40, 0x4 ;  /* 0x000000000004789c */ /* 0x000fc40003f2e870 */
[----:B------:R-:W-:-:S04]  /*3f40*/  ULEA UR7, UR37, UR7, 0x18 ;  /* 0x0000000725077291 */ /* 0x000fc8000f8ec0ff */
[----:B------:R-:W3:Y:S01]  /*3f50*/  LDC R2, c[0x0][0xb0c] ;  /* 0x0002c300ff027b82 */ /* 0x000ee20000000800 */
[----:B------:R-:W-:Y:S02]  /*3f60*/  UIADD3 UR13, UPT, UPT, UR7, 0xf8, URZ ;  /* 0x000000f8070d7890 */ /* 0x000fe4000fffe0ff */
[----:B--2---:R-:W-:Y:S02]  /*3f70*/  UISETP.NE.U32.AND UP2, UPT, UR8, URZ, UPT ;  /* 0x000000ff0800728c */ /* 0x004fe4000bf45070 */
[----:B------:R-:W-:Y:S02]  /*3f80*/  UIADD3 UR33, UPT, UPT, UR7, 0xe0, URZ ;  /* 0x000000e007217890 */ /* 0x000fe4000fffe0ff */
[----:B----4-:R-:W-:Y:S01]  /*3f90*/  UISETP.NE.U32.AND UP3, UPT, UR4, URZ, UPT ;  /* 0x000000ff0400728c */ /* 0x010fe2000bf65070 */
[----:B------:R-:W2:Y:S01]  /*3fa0*/  LDC R18, c[0x0][0xb20] ;  /* 0x0002c800ff127b82 */ /* 0x000ea20000000800 */
[----:B-1----:R-:W-:Y:S01]  /*3fb0*/  ISETP.NE.AND P1, PT, R0, 0x1, PT ;  /* 0x000000010000780c */ /* 0x002fe20003f25270 */
[----:B------:R-:W-:-:S02]  /*3fc0*/  UISETP.NE.AND.EX UP2, UPT, UR9, URZ, UPT, UP2 ;  /* 0x000000ff0900728c */ /* 0x000fc4000bf45320 */
[----:B------:R-:W-:Y:S02]  /*3fd0*/  UIADD3 UR25, UPT, UPT, UR7, 0xe8, URZ ;  /* 0x000000e807197890 */ /* 0x000fe4000fffe0ff */
[----:B------:R-:W-:Y:S02]  /*3fe0*/  UIADD3 UR17, UPT, UPT, UR7, 0xf0, URZ ;  /* 0x000000f007117890 */ /* 0x000fe4000fffe0ff */
[----:B------:R-:W1:Y:S01]  /*3ff0*/  LDC.64 R32, c[0x0][0x348] ;  /* 0x0000d200ff207b82 */ /* 0x000e620000000a00 */
[----:B------:R-:W-:Y:S02]  /*4000*/  UPRMT UR13, UR37, 0x654, UR13 ;  /* 0x00000654250d7896 */ /* 0x000fe4000800000d */
[----:B------:R-:W-:-:S05]  /*4010*/  UISETP.NE.AND.EX UP3, UPT, UR5, URZ, UPT, UP3 ;  /* 0x000000ff0500728c */ /* 0x000fca000bf65330 */
[----:B------:R-:W4:Y:S08]  /*4020*/  LDC.64 R16, c[0x0][0xb10] ;  /* 0x0002c400ff107b82 */ /* 0x000f300000000a00 */
[----:B------:R-:W1:Y:S08]  /*4030*/  LDC.64 R6, c[0x0][0xb18] ;  /* 0x0002c600ff067b82 */ /* 0x000e700000000a00 */
[----:B------:R-:W1:Y:S08]  /*4040*/  LDC.64 R4, c[0x0][0xb28] ;  /* 0x0002ca00ff047b82 */ /* 0x000e700000000a00 */
[----:B--23--:R-:W1:Y:S02]  /*4050*/  LDC R22, c[0x0][0x374] ;  /* 0x0000dd00ff167b82 */ /* 0x00ce640000000800 */
.L_x_87:
[C---:B------:R-:W-:Y:S02]  /*4060*/  LEA R0, R30.reuse, UR7, 0x3 ;  /* 0x000000071e007c11 */ /* 0x040fe4000f8e18ff */
[----:B------:R-:W-:Y:S02]  /*4070*/  SHF.L.U32 R3, R29, 0x1f, RZ ;  /* 0x0000001f1d037819 */ /* 0x000fe400000006ff */
[----:B------:R-:W-:Y:S02]  /*4080*/  LEA R24, R30, UR7, 0x4 ;  /* 0x000000071e187c11 */ /* 0x000fe4000f8e20ff */
[----:B--2---:R-:W2:Y:S02]  /*4090*/  SYNCS.PHASECHK.TRANS64.TRYWAIT P0, [R0+URZ+0x130], R3 ;  /* 0x00013003000075a7 */ /* 0x004ea400080011ff */
[----:B--2---:R-:W-:Y:S05]  /*40a0*/  @!P0 BRA `(.L_x_77) ;  /* 0x0000007c00c48947 */ /* 0x004fea0003800000 */
.L_x_180:
[----:B------:R-:W-:Y:S01]  /*40b0*/  ISETP.GE.AND P0, PT, R72, 0x1, PT ;  /* 0x000000014800780c */ /* 0x000fe20003f06270 */
[----:B------:R-:W3:Y:S01]  /*40c0*/  LDS.128 R24, [R24+0x1a0] ;  /* 0x0001a00018187984 */ /* 0x000ee20000000c00 */
[----:B--2---:R-:W-:Y:S01]  /*40d0*/  VIADD R0, R0, 0x140 ;  /* 0x0000014000007836 */ /* 0x004fe20000000000 */
[----:B------:R-:W-:Y:S01]  /*40e0*/  @!PT LDS RZ, [RZ] ;  /* 0x00000000fffff984 */ /* 0x000fe20000000800 */
[----:B------:R-:W-:Y:S01]  /*40f0*/  @!PT LDS RZ, [RZ] ;  /* 0x00000000fffff984 */ /* 0x000fe20000000800 */
[----:B------:R-:W-:Y:S01]  /*4100*/  @!PT LDS RZ, [RZ] ;  /* 0x00000000fffff984 */ /* 0x000fe20000000800 */
[----:B------:R-:W-:Y:S01]  /*4110*/  @!PT LDS RZ, [RZ] ;  /* 0x00000000fffff984 */ /* 0x000fe20000000800 */
[----:B------:R2:W-:Y:S06]  /*4120*/  MEMBAR.ALL.CTA ;  /* 0x0000000000007992 */ /* 0x0005ec0000008000 */
[----:B--2---:R-:W2:Y:S01]  /*4130*/  FENCE.VIEW.ASYNC.S ;  /* 0x00000000000073c6 */ /* 0x004ea20000000000 */
[----:B------:R-:W-:Y:S04]  /*4140*/  PRMT R0, RZ, 0x654, R0 ;  /* 0x00000654ff007816 */ /* 0x000fe80000000000 */
[----:B--2---:R2:W-:Y:S01]  /*4150*/  SYNCS.ARRIVE.TRANS64.RED.A1T0 RZ, [R0+URZ], RZ ;  /* 0x000000ff00ff79a7 */ /* 0x0045e200081004ff */
[----:B---3--:R-:W-:Y:S11]  /*4160*/  LOP3.LUT P3, RZ, R26, 0x1, RZ, 0xc0, !PT ;  /* 0x000000011aff7812 */ /* 0x008ff6000786c0ff */
[----:B------:R-:W-:Y:S02]  /*4170*/  @!UPT UIADD3 URZ, UPT, UPT, URZ, URZ, URZ ;  /* 0x000000fffffff290 */ /* 0x000fe4000fffe0ff */
[----:B------:R-:W-:Y:S02]  /*4180*/  @P3 MOV R13, R24 ;  /* 0x00000018000d3202 */ /* 0x000fe40000000f00 */
[----:B------:R-:W-:Y:S01]  /*4190*/  @P3 LOP3.LUT R8, R25, 0xffff, RZ, 0xc0, !PT ;  /* 0x0000ffff19083812 */ /* 0x000fe200078ec0ff */
[----:B--2---:R-:W-:Y:S06]  /*41a0*/  @!P0 BRA `(.L_x_78) ;  /* 0x0000000000a48947 */ /* 0x004fec0003800000 */
[----:B-1----:R-:W-:Y:S01]  /*41b0*/  IMAD.HI.U32 R35, R22, R7, RZ ;  /* 0x0000000716237227 */ /* 0x002fe200078e00ff */
[----:B------:R-:W-:Y:S02]  /*41c0*/  ISETP.NE.AND P0, PT, R6, 0x1, PT ;  /* 0x000000010600780c */ /* 0x000fe40003f05270 */
[----:B------:R-:W-:Y:S01]  /*41d0*/  ISETP.NE.AND P2, PT, R72, 0x1, PT ;  /* 0x000000014800780c */ /* 0x000fe20003f45270 */
[----:B----4-:R-:W-:Y:S01]  /*41e0*/  IMAD.HI.U32 R34, R19, R16, RZ ;  /* 0x0000001013227227 */ /* 0x010fe200078e00ff */
[----:B------:R-:W-:Y:S02]  /*41f0*/  SHF.R.U32.HI R35, RZ, R18, R35 ;  /* 0x00000012ff237219 */ /* 0x000fe40000011623 */
[----:B------:R-:W-:Y:S01]  /*4200*/  ISETP.NE.AND P4, PT, R2, 0x1, PT ;  /* 0x000000010200780c */ /* 0x000fe20003f85270 */
[----:B------:R-:W-:Y:S01]  /*4210*/  IMAD.HI.U32 R36, R13, R16, RZ ;  /* 0x000000100d247227 */ /* 0x000fe200078e00ff */
[----:B------:R-:W-:Y:S02]  /*4220*/  SHF.R.U32.HI R34, RZ, R17, R34 ;  /* 0x00000011ff227219 */ /* 0x000fe40000011622 */
[----:B------:R-:W-:Y:S01]  /*4230*/  SEL R3, R22, R35, !P0 ;  /* 0x0000002316037207 */ /* 0x000fe20004000000 */
[C---:B------:R-:W-:Y:S01]  /*4240*/  IMAD.HI.U32 R35, R8.reuse, R7, RZ ;  /* 0x0000000708237227 */ /* 0x040fe200078e00ff */
[----:B------:R-:W-:Y:S02]  /*4250*/  SEL R11, R19, R34, !P4 ;  /* 0x00000022130b7207 */ /* 0x000fe40006000000 */
[----:B------:R-:W-:Y:S01]  /*4260*/  SHF.R.U32.HI R36, RZ, R17, R36 ;  /* 0x00000011ff247219 */ /* 0x000fe20000011624 */
[----:B------:R-:W-:Y:S01]  /*4270*/  IMAD.HI.U32 R38, R3, R4, RZ ;  /* 0x0000000403267227 */ /* 0x000fe200078e00ff */
[----:B------:R-:W-:Y:S03]  /*4280*/  SHF.R.U32.HI R35, RZ, R18, R35 ;  /* 0x00000012ff237219 */ /* 0x000fe60000011623 */
[----:B------:R-:W-:Y:S01]  /*4290*/  IMAD.HI.U32 R34, R11, R4, RZ ;  /* 0x000000040b227227 */ /* 0x000fe200078e00ff */
[----:B------:R-:W-:Y:S02]  /*42a0*/  @P2 SHF.R.U32.HI R3, RZ, R5, R38 ;  /* 0x00000005ff032219 */ /* 0x000fe40000011626 */
[----:B------:R-:W-:Y:S02]  /*42b0*/  SEL R9, R8, R35, !P0 ;  /* 0x0000002308097207 */ /* 0x000fe40004000000 */
[----:B------:R-:W-:Y:S01]  /*42c0*/  @P2 SHF.R.U32.HI R11, RZ, R5, R34 ;  /* 0x00000005ff0b2219 */ /* 0x000fe20000011622 */
[C---:B------:R-:W-:Y:S01]  /*42d0*/  IMAD R10, R72.reuse, R3, RZ ;  /* 0x00000003480a7224 */ /* 0x040fe200078e02ff */
[----:B------:R-:W-:Y:S01]  /*42e0*/  SEL R3, R13, R36, !P4 ;  /* 0x000000240d037207 */ /* 0x000fe20006000000 */
[C---:B------:R-:W-:Y:S03]  /*42f0*/  IMAD.HI.U32 R14, R9.reuse, R4, RZ ;  /* 0x00000004090e7227 */ /* 0x040fe600078e00ff */
[----:B------:R-:W-:Y:S01]  /*4300*/  ISETP.GE.AND P0, PT, R9, R10, PT ;  /* 0x0000000a0900720c */ /* 0x000fe20003f06270 */
[C---:B------:R-:W-:Y:S01]  /*4310*/  IMAD R12, R72.reuse, R11, RZ ;  /* 0x0000000b480c7224 */ /* 0x040fe200078e02ff */
[-C--:B------:R-:W-:Y:S04]  /*4320*/  SHF.R.U32.HI R14, RZ, R5.reuse, R14 ;  /* 0x00000005ff0e7219 */ /* 0x080fe8000001160e */
[----:B------:R-:W-:Y:S02]  /*4330*/  ISETP.GE.OR P0, PT, R3, R12, P0 ;  /* 0x0000000c0300720c */ /* 0x000fe40000706670 */
[----:B------:R-:W-:Y:S05]  /*4340*/  SEL R15, R9, R14, !P2 ;  /* 0x0000000e090f7207 */ /* 0x000fea0005000000 */
[----:B------:R-:W-:Y:S04]  /*4350*/  IMAD.MOV R14, RZ, RZ, -R15 ;  /* 0x000000ffff0e7224 */ /* 0x000fe800078e0a0f */
[----:B------:R-:W-:Y:S02]  /*4360*/  IMAD R14, R72, R14, R9 ;  /* 0x0000000e480e7224 */ /* 0x000fe400078e0209 */
[C---:B------:R-:W-:Y:S05]  /*4370*/  @!P0 IMAD.HI.U32 R10, R3.reuse, R4, RZ ;  /* 0x00000004030a8227 */ /* 0x040fea00078e00ff */
[----:B------:R-:W-:Y:S04]  /*4380*/  @!P0 SHF.R.U32.HI R10, RZ, R5, R10 ;  /* 0x00000005ff0a8219 */ /* 0x000fe8000001160a */
[----:B------:R-:W-:Y:S01]  /*4390*/  @!P0 SEL R0, R3, R10, !P2 ;  /* 0x0000000a03008207 */ /* 0x000fe20005000000 */
[----:B------:R-:W-:Y:S03]  /*43a0*/  IMAD.MOV R10, RZ, RZ, -R3 ;  /* 0x000000ffff0a7224 */ /* 0x000fe600078e0a03 */
[----:B------:R-:W-:Y:S01]  /*43b0*/  @!P0 IADD3 R15, PT, PT, R15, -R0, RZ ;  /* 0x800000000f0f8210 */ /* 0x000fe20007ffe0ff */
[----:B------:R-:W-:Y:S01]  /*43c0*/  @!P0 IMAD R0, R11, R14, R0 ;  /* 0x0000000e0b008224 */ /* 0x000fe200078e0200 */
[----:B------:R-:W-:Y:S01]  /*43d0*/  IADD3 R11, PT, PT, -R9, RZ, RZ ;  /* 0x000000ff090b7210 */ /* 0x000fe20007ffe1ff */
[----:B------:R-:W-:Y:S02]  /*43e0*/  IMAD R13, R2, R10, R13 ;  /* 0x0000000a020d7224 */ /* 0x000fe400078e020d */
[----:B------:R-:W-:Y:S02]  /*43f0*/  @!P0 IMAD R9, R15, R72, R3 ;  /* 0x000000480f098224 */ /* 0x000fe400078e0203 */
[----:B------:R-:W-:Y:S02]  /*4400*/  @!P0 IMAD.MOV.U32 R3, RZ, RZ, R0 ;  /* 0x000000ffff038224 */ /* 0x000fe400078e0000 */
[----:B------:R-:W-:Y:S02]  /*4410*/  IMAD R8, R6, R11, R8 ;  /* 0x0000000b06087224 */ /* 0x000fe400078e0208 */
[----:B------:R-:W-:Y:S02]  /*4420*/  IMAD R13, R3, R2, R13 ;  /* 0x00000002030d7224 */ /* 0x000fe400078e020d */
[----:B------:R-:W-:Y:S02]  /*4430*/  IMAD R8, R9, R6, R8 ;  /* 0x0000000609087224 */ /* 0x000fe400078e0208 */
.L_x_78:
[----:B------:R-:W-:Y:S05]  /*4440*/  BRA.U UP1, `(.L_x_79) ;  /* 0x0000000101107547 */ /* 0x000fea000b800000 */
[----:B------:R-:W-:Y:S04]  /*4450*/  MOV R0, UR6 ;  /* 0x0000000600007c02 */ /* 0x000fe80008000f00 */
[----:B------:R-:W-:Y:S04]  /*4460*/  SHF.L.U32 R3, R0, 0x1f, RZ ;  /* 0x0000001f00037819 */ /* 0x000fe800000006ff */
[----:B------:R-:W2:Y:S02]  /*4470*/  SYNCS.PHASECHK.TRANS64.TRYWAIT P0, [UR7+0x128], R3 ;  /* 0x00012803ff0075a7 */ /* 0x000ea40008001107 */
[----:B--2---:R-:W-:Y:S05]  /*4480*/  @!P0 BRA `(.L_x_80) ;  /* 0x0000007800e08947 */ /* 0x004fea0003800000 */
.L_x_79:
[----:B------:R-:W-:Y:S02]  /*4490*/  R2UR UR35, R21 ;  /* 0x00000000152372ca */ /* 0x000fe400000e0000 */
[----:B------:R-:W-:Y:S02]  /*44a0*/  R2UR UR34, R20 ;  /* 0x00000000142272ca */ /* 0x000fe400000e0000 */
[----:B------:R-:W-:Y:S02]  /*44b0*/  ISETP.NE.U32.AND P2, PT, RZ, UR4, PT ;  /* 0x00000004ff007c0c */ /* 0x000fe4000bf45070 */
[----:B------:R-:W-:Y:S02]  /*44c0*/  SHF.L.U32 R12, R31, 0x1f, RZ ;  /* 0x0000001f1f0c7819 */ /* 0x000fe400000006ff */
[----:B------:R-:W-:Y:S05]  /*44d0*/  ISETP.NE.AND.EX P2, PT, RZ, UR5, PT, P2 ;  /* 0x00000005ff007c0c */ /* 0x000fea000bf45320 */
[----:B------:R-:W-:Y:S02]  /*44e0*/  USHF.L.U32 UR35, UR35, 0x7, URZ ;  /* 0x0000000723237899 */ /* 0x000fe400080006ff */
[----:B------:R-:W-:Y:S01]  /*44f0*/  USHF.L.U32 UR34, UR34, 0x8, URZ ;  /* 0x0000000822227899 */ /* 0x000fe200080006ff */
[----:B------:R-:W-:Y:S11]  /*4500*/  BRA.U !UP3, `(.L_x_81) ;  /* 0x000000010b347547 */ /* 0x000ff6000b800000 */
[----:B------:R-:W-:Y:S01]  /*4510*/  UPLOP3.LUT UP0, UPT, UPT, UPT, UP2, 0x80, 0x8 ;  /* 0x000000000008789c */ /* 0x000fe20003f0f020 */
[----:B--2---:R-:W-:Y:S02]  /*4520*/  HFMA2 R0, -RZ, RZ, 0, 5.9604644775390625e-08 ;  /* 0x00000001ff007431 */ /* 0x004fe400000001ff */
[----:B------:R-:W-:Y:S03]  /*4530*/  IMAD.MOV.U32 R171, RZ, RZ, 0x1 ;  /* 0x00000001ffab7424 */ /* 0x000fe600078e00ff */
[----:B------:R-:W-:Y:S05]  /*4540*/  PLOP3.LUT P0, PT, PT, PT, UP0, 0x80, 0x8 ;  /* 0x000000000008781c */ /* 0x000fea0003f0f008 */
[----:B------:R-:W2:Y:S01]  /*4550*/  @UP0 LDCU.64 UR10, c[0x0][0x888] ;  /* 0x00011100ff0a07ac */ /* 0x000ea20008000a00 */
[----:B------:R-:W-:Y:S07]  /*4560*/  @UP0 UIMAD UR8, UR36, UR4, URZ ;  /* 0x00000004240802a4 */ /* 0x000fee000f8e02ff */
[----:B------:R-:W-:Y:S01]  /*4570*/  @!P0 PRMT R171, R0, 0x7610, R171 ;  /* 0x0000761000ab8816 */ /* 0x000fe200000000ab */
[----:B--2---:R-:W-:Y:S03]  /*4580*/  @UP0 UIMAD.WIDE UR10, UR8, 0x4, UR10 ;  /* 0x00000004080a08a5 */ /* 0x004fe6000f8e020a */
[----:B------:R-:W2:Y:S03]  /*4590*/  @!UP0 LDCU UR8, c[0x0][0x880] ;  /* 0x00011000ff0887ac */ /* 0x000ea60008000800 */
[----:B------:R-:W-:Y:S01]  /*45a0*/  IMAD.U32 R10, RZ, RZ, UR10 ;  /* 0x0000000aff0a7e24 */ /* 0x000fe2000f8e00ff */
[----:B------:R-:W-:Y:S05]  /*45b0*/  MOV R11, UR11 ;  /* 0x0000000b000b7c02 */ /* 0x000fea0008000f00 */
[----:B-----5:R3:W5:Y:S02]  /*45c0*/  @P0 LDG.E R81, desc[UR46][R10.64] ;  /* 0x0000002e0a510981 */ /* 0x020764000c1e1900 */
[----:B--23--:R-:W-:Y:S07]  /*45d0*/  @!P0 IMAD.U32 R81, RZ, RZ, UR8 ;  /* 0x00000008ff518e24 */ /* 0x00cfee000f8e00ff */
.L_x_81:
[----:B-----5:R-:W-:Y:S01]  /*45e0*/  @!P2 FSETP.EQ.AND P0, PT, R81, RZ, PT ;  /* 0x000000ff5100a20b */ /* 0x020fe20003f02000 */
[----:B------:R-:W-:Y:S01]  /*45f0*/  @!UPT UIADD3 URZ, UPT, UPT, URZ, URZ, URZ ;  /* 0x000000fffffff290 */ /* 0x000fe2000fffe0ff */
[----:B------:R-:W-:Y:S11]  /*4600*/  @!P2 BRA `(.L_x_82) ;  /* 0x000000000014a947 */ /* 0x000ff60003800000 */
[----:B------:R-:W-:Y:S02]  /*4610*/  LOP3.LUT P2, RZ, R171, 0xff, RZ, 0xc0, !PT ;  /* 0x000000ffabff7812 */ /* 0x000fe4000784c0ff */
[----:B------:R-:W-:Y:S04]  /*4620*/  PLOP3.LUT P0, PT, PT, PT, UP0, 0x80, 0x8 ;  /* 0x000000000008781c */ /* 0x000fe80003f0f008 */
[----:B------:R-:W-:Y:S07]  /*4630*/  PLOP3.LUT P0, PT, P0, PT, PT, 0x8, 0x80 ;  /* 0x000000000080781c */ /* 0x000fee000070e170 */
[----:B------:R-:W-:Y:S11]  /*4640*/  @P2 FSETP.EQ.AND P0, PT, R81, RZ, PT ;  /* 0x000000ff5100220b */ /* 0x000ff60003f02000 */
[----:B------:R-:W-:Y:S02]  /*4650*/  @!UPT UIADD3 URZ, UPT, UPT, URZ, URZ, URZ ;  /* 0x000000fffffff290 */ /* 0x000fe4000fffe0ff */
.L_x_82:
[----:B------:R-:W3:Y:S01]  /*4660*/  SYNCS.PHASECHK.TRANS64.TRYWAIT P2, [UR7+0x100], R12 ;  /* 0x0001000cff0075a7 */ /* 0x000ee20008041107 */
[----:B------:R-:W-:Y:S04]  /*4670*/  ELECT P4, URZ, PT ;  /* 0x0000000000ff782f */ /* 0x000fe80003880000 */
[----:B------:R-:W-:Y:S11]  /*4680*/  PLOP3.LUT P4, PT, P0, P4, PT, 0xf2, 0x2f ;  /* 0x00000000002f781c */ /* 0x000ff60000789e72 */
[----:B------:R-:W-:Y:S02]  /*4690*/  @!UPT UIADD3 URZ, UPT, UPT, URZ, URZ, URZ ;  /* 0x000000fffffff290 */ /* 0x000fe4000fffe0ff */
[----:B-1----:R-:W-:Y:S05]  /*46a0*/  @!P4 IADD3 R9, P0, PT, R32, 0x580, RZ ;  /* 0x000005802009c810 */ /* 0x002fea0007f1e0ff */
[----:B--2---:R-:W-:Y:S01]  /*46b0*/  @!P4 IMAD.X R0, RZ, RZ, R33, P0 ;  /* 0x000000ffff00c224 */ /* 0x004fe200000e0621 */
[----:B---3--:R-:W-:Y:S07]  /*46c0*/  @!P2 BRA `(.L_x_83) ;  /* 0x000000780068a947 */ /* 0x008fee0003800000 */
.L_x_183:
[----:B------:R-:W-:Y:S01]  /*46d0*/  @!P4 R2UR UR8, R0 ;  /* 0x000000000008c2ca */ /* 0x000fe200000e0000 */
[----:B------:R-:W-:Y:S01]  /*46e0*/  VOTEU.ALL UP1, P4 ;  /* 0x0000000000ff7886 */ /* 0x000fe20002020000 */
[----:B------:R-:W-:Y:S01]  /*46f0*/  @!P4 R2UR UR9, R9 ;  /* 0x000000000909c2ca */ /* 0x000fe200000e0000 */
[----:B------:R-:W-:Y:S01]  /*4700*/  @!P4 IMAD.MOV.U32 R0, RZ, RZ, 0x2000 ;  /* 0x00002000ff00c424 */ /* 0x000fe200078e00ff */
[----:B------:R-:W-:Y:S01]  /*4710*/  UMOV UR10, 0x0 ;  /* 0x00000000000a7882 */ /* 0x000fe20000000000 */
[----:B------:R-:W-:Y:S01]  /*4720*/  UMOV UR11, 0x10000000 ;  /* 0x10000000000b7882 */ /* 0x000fe20000000000 */
[----:B------:R-:W-:Y:S01]  /*4730*/  @!UP1 UIADD3 UR32, UPT, UPT, UR7, 0x200, URZ ;  /* 0x0000020007209890 */ /* 0x000fe2000fffe0ff */
[----:B------:R-:W-:Y:S01]  /*4740*/  @!P4 IADD3 R9, P0, PT, R32, 0x580, RZ ;  /* 0x000005802009c810 */ /* 0x000fe20007f1e0ff */
[----:B------:R-:W-:Y:S05]  /*4750*/  VOTEU.ALL UP1, P4 ;  /* 0x0000000000ff7886 */ /* 0x000fea0002020000 */
[----:B------:R-:W-:Y:S01]  /*4760*/  IMAD.U32 R11, RZ, RZ, UR8 ;  /* 0x00000008ff0b7e24 */ /* 0x000fe2000f8e00ff */
[----:B------:R-:W-:Y:S01]  /*4770*/  UPRMT UR8, UR37, 0x654, UR33 ;  /* 0x0000065425087896 */ /* 0x000fe20008000021 */
[----:B------:R-:W-:Y:S03]  /*4780*/  IMAD.U32 R10, RZ, RZ, UR9 ;  /* 0x00000009ff0a7e24 */ /* 0x000fe6000f8e00ff */
[----:B------:R-:W-:Y:S02]  /*4790*/  @!P4 R2UR UR15, R11 ;  /* 0x000000000b0fc2ca */ /* 0x000fe400000e0000 */
[----:B------:R-:W-:Y:S11]  /*47a0*/  @!P4 R2UR UR14, R10 ;  /* 0x000000000a0ec2ca */ /* 0x000ff600000e0000 */
[----:B------:R-:W-:Y:S02]  /*47b0*/  @!UPT UIADD3 URZ, UPT, UPT, URZ, URZ, URZ ;  /* 0x000000fffffff290 */ /* 0x000fe4000fffe0ff */
[----:B------:R2:W-:Y:S01]  /*47c0*/  @!UP1 UTMALDG.3D [UR32], [UR14], desc[UR10] ;  /* 0x00000a200e0095b4 */ /* 0x0005e20008011000 */
[----:B------:R3:W-:Y:S01]  /*47d0*/  @!P4 SYNCS.ARRIVE.TRANS64.RED.A0TR RZ, [UR7+0xe0], R0 ;  /* 0x0000e000ffffc9a7 */ /* 0x0007e20008300407 */
[----:B------:R-:W-:Y:S01]  /*47e0*/  SYNCS.ARRIVE.TRANS64.RED.A1T0 RZ, [UR8], RZ ;  /* 0x000000ffffff79a7 */ /* 0x000fe20008100408 */
[----:B---3--:R-:W-:Y:S01]  /*47f0*/  @!P4 IMAD.X R0, RZ, RZ, R33, P0 ;  /* 0x000000ffff00c224 */ /* 0x008fe200000e0621 */
[----:B------:R-:W3:Y:S02]  /*4800*/  SYNCS.PHASECHK.TRANS64.TRYWAIT P2, [UR7+0x108], R12 ;  /* 0x0001080cff0075a7 */ /* 0x000ee40008041107 */
[----:B--23--:R-:W-:Y:S05]  /*4810*/  @!P2 BRA `(.L_x_84) ;  /* 0x00000078002ca947 */ /* 0x00cfea0003800000 */
.L_x_185:
        /* <DEDUP_REMOVED lines=8> */
[----:B------:R-:W-:Y:S01]  /*48a0*/  @!UP1 UIADD3 UR24, UPT, UPT, UR7, 0x2200, URZ ;  /* 0x0000220007189890 */ /* 0x000fe2000fffe0ff */
[----:B------:R-:W-:Y:S01]  /*48b0*/  VOTEU.ALL UP1, P4 ;  /* 0x0000000000ff7886 */ /* 0x000fe20002020000 */
[----:B------:R-:W-:Y:S01]  /*48c0*/  UMOV UR27, UR35 ;  /* 0x00000023001b7c82 */ /* 0x000fe20008000000 */
[----:B------:R-:W-:Y:S02]  /*48d0*/  UMOV UR28, UR36 ;  /* 0x00000024001c7c82 */ /* 0x000fe40008000000 */
[----:B------:R-:W-:Y:S01]  /*48e0*/  IMAD.U32 R11, RZ, RZ, UR8 ;  /* 0x00000008ff0b7e24 */ /* 0x000fe2000f8e00ff */
[----:B------:R-:W-:Y:S01]  /*48f0*/  UPRMT UR8, UR37, 0x654, UR25 ;  /* 0x0000065425087896 */ /* 0x000fe20008000019 */
[----:B------:R-:W-:Y:S02]  /*4900*/  IMAD.U32 R10, RZ, RZ, UR9 ;  /* 0x00000009ff0a7e24 */ /* 0x000fe4000f8e00ff */
[----:B------:R-:W-:Y:S01]  /*4910*/  @!P4 IMAD.X R20, RZ, RZ, R33, P0 ;  /* 0x000000ffff14c224 */ /* 0x000fe200000e0621 */
[----:B------:R-:W-:Y:S02]  /*4920*/  @!P4 R2UR UR15, R11 ;  /* 0x000000000b0fc2ca */ /* 0x000fe400000e0000 */
[----:B------:R-:W-:Y:S11]  /*4930*/  @!P4 R2UR UR14, R10 ;  /* 0x000000000a0ec2ca */ /* 0x000ff600000e0000 */
[----:B------:R-:W-:Y:S02]  /*4940*/  @!UPT UIADD3 URZ, UPT, UPT, URZ, URZ, URZ ;  /* 0x000000fffffff290 */ /* 0x000fe4000fffe0ff */
[----:B------:R2:W-:Y:S01]  /*4950*/  @!UP1 UTMALDG.3D [UR24], [UR14], desc[UR10] ;  /* 0x00000a180e0095b4 */ /* 0x0005e20008011000 */
[----:B------:R2:W-:Y:S01]  /*4960*/  @!P4 SYNCS.ARRIVE.TRANS64.RED.A0TR RZ, [UR7+0xe8], R0 ;  /* 0x0000e800ffffc9a7 */ /* 0x0005e20008300407 */
[----:B------:R-:W-:Y:S01]  /*4970*/  SYNCS.ARRIVE.TRANS64.RED.A1T0 RZ, [UR8], RZ ;  /* 0x000000ffffff79a7 */ /* 0x000fe20008100408 */
[----:B------:R-:W3:Y:S02]  /*4980*/  SYNCS.PHASECHK.TRANS64.TRYWAIT P2, [UR7+0x110], R12 ;  /* 0x0001100cff0075a7 */ /* 0x000ee40008041107 */
[----:B--23--:R-:W-:Y:S05]  /*4990*/  @!P2 BRA `(.L_x_85) ;  /* 0x0000007400e4a947 */ /* 0x00cfea0003800000 */
.L_x_187:
[----:B------:R-:W2:Y:S01]  /*49a0*/  LDC.64 R14, c[0x0][0xb10] ;  /* 0x0002c400ff0e7b82 */ /* 0x000ea20000000a00 */
[----:B------:R-:W-:Y:S01]  /*49b0*/  @!P4 R2UR UR8, R20 ;  /* 0x000000001408c2ca */ /* 0x000fe200000e0000 */
[----:B------:R-:W-:Y:S01]  /*49c0*/  VOTEU.ALL UP1, P4 ;  /* 0x0000000000ff7886 */ /* 0x000fe20002020000 */
[----:B------:R-:W-:Y:S01]  /*49d0*/  @!P4 R2UR UR9, R21 ;  /* 0x000000001509c2ca */ /* 0x000fe200000e0000 */
[----:B------:R-:W-:Y:S01]  /*49e0*/  UMOV UR10, 0x0 ;  /* 0x00000000000a7882 */ /* 0x000fe20000000000 */
[----:B------:R-:W-:Y:S03]  /*49f0*/  UMOV UR11, 0x10000000 ;  /* 0x10000000000b7882 */ /* 0x000fe60000000000 */
[----:B------:R-:W3:Y:S01]  /*4a00*/  LDC.64 R10, c[0x0][0xb18] ;  /* 0x0002c600ff0a7b82 */ /* 0x000ee20000000a00 */
[----:B------:R-:W-:Y:S01]  /*4a10*/  @!UP1 UIADD3 UR18, UPT, UPT, UR34, 0x80, URZ ;  /* 0x0000008022129890 */ /* 0x000fe2000fffe0ff */
[----:B------:R-:W-:Y:S01]  /*4a20*/  @P3 SHF.R.U32.HI R28, RZ, 0x10, R25 ;  /* 0x00000010ff1c3819 */ /* 0x000fe20000011619 */
[----:B------:R-:W-:Y:S01]  /*4a30*/  @!UP1 UIADD3 UR16, UPT, UPT, UR7, 0x4200, URZ ;  /* 0x0000420007109890 */ /* 0x000fe2000fffe0ff */
[----:B------:R-:W-:Y:S01]  /*4a40*/  VIADD R30, R30, 0x1 ;  /* 0x000000011e1e7836 */ /* 0x000fe20000000000 */
[----:B------:R-:W-:Y:S03]  /*4a50*/  VOTEU.ALL UP1, P4 ;  /* 0x0000000000ff7886 */ /* 0x000fe60002020000 */
[----:B------:R-:W5:Y:S01]  /*4a60*/  @!P1 LDC R0, c[0x0][0xb20] ;  /* 0x0002c800ff009b82 */ /* 0x000f620000000800 */
[----:B------:R-:W-:Y:S01]  /*4a70*/  UMOV UR19, UR35 ;  /* 0x0000002300137c82 */ /* 0x000fe20008000000 */
[----:B------:R-:W-:Y:S01]  /*4a80*/  IMAD.U32 R21, RZ, RZ, UR8 ;  /* 0x00000008ff157e24 */ /* 0x000fe2000f8e00ff */
[----:B------:R-:W-:Y:S05]  /*4a90*/  UMOV UR20, UR36 ;  /* 0x0000002400147c82 */ /* 0x000fea0008000000 */
[----:B-1----:R-:W1:Y:S01]  /*4aa0*/  @!P1 LDC R3, c[0x0][0xb0c] ;  /* 0x0002c300ff039b82 */ /* 0x002e620000000800 */
[----:B------:R-:W-:Y:S01]  /*4ab0*/  IMAD.U32 R20, RZ, RZ, UR9 ;  /* 0x00000009ff147e24 */ /* 0x000fe2000f8e00ff */
[----:B------:R-:W-:Y:S01]  /*4ac0*/  UPRMT UR8, UR37, 0x654, UR17 ;  /* 0x0000065425087896 */ /* 0x000fe20008000011 */
[----:B------:R-:W-:Y:S03]  /*4ad0*/  @!P4 R2UR UR15, R21 ;  /* 0x00000000150fc2ca */ /* 0x000fe600000e0000 */
[----:B------:R-:W-:Y:S01]  /*4ae0*/  @!P4 R2UR UR14, R20 ;  /* 0x00000000140ec2ca */ /* 0x000fe200000e0000 */
[----:B------:R-:W-:Y:S11]  /*4af0*/  @!P4 IMAD.MOV.U32 R20, RZ, RZ, 0x2000 ;  /* 0x00002000ff14c424 */ /* 0x000ff600078e00ff */
[----:B------:R-:W-:Y:S01]  /*4b00*/  @!UPT UIADD3 URZ, UPT, UPT, URZ, URZ, URZ ;  /* 0x000000fffffff290 */ /* 0x000fe2000fffe0ff */
[----:B------:R1:W-:Y:S01]  /*4b10*/  @!UP1 UTMALDG.3D [UR16], [UR14], desc[UR10] ;  /* 0x00000a100e0095b4 */ /* 0x0003e20008011000 */
[----:B------:R1:W-:Y:S02]  /*4b20*/  @!P4 SYNCS.ARRIVE.TRANS64.RED.A0TR RZ, [UR7+0xf0], R20 ;  /* 0x0000f014ffffc9a7 */ /* 0x0003e40008300407 */
[----:B-1----:R-:W-:Y:S01]  /*4b30*/  @!P1 ISETP.NE.AND P2, PT, R3, 0x1, PT ;  /* 0x000000010300980c */ /* 0x002fe20003f45270 */
[C---:B--2---:R-:W-:Y:S01]  /*4b40*/  @!P1 IMAD.HI.U32 R14, R13.reuse, R14, RZ ;  /* 0x0000000e0d0e9227 */ /* 0x044fe200078e00ff */
[----:B---3--:R-:W-:Y:S03]  /*4b50*/  @!P1 ISETP.NE.AND P0, PT, R10, 0x1, PT ;  /* 0x000000010a00980c */ /* 0x008fe60003f05270 */
[C---:B------:R-:W-:Y:S01]  /*4b60*/  @!P1 IMAD.HI.U32 R11, R8.reuse, R11, RZ ;  /* 0x0000000b080b9227 */ /* 0x040fe200078e00ff */
[----:B------:R-:W-:Y:S04]  /*4b70*/  @!P1 SHF.R.U32.HI R14, RZ, R15, R14 ;  /* 0x0000000fff0e9219 */ /* 0x000fe8000001160e */
[----:B-----5:R-:W-:Y:S01]  /*4b80*/  @!P1 SHF.R.U32.HI R9, RZ, R0, R11 ;  /* 0x00000000ff099219 */ /* 0x020fe2000001160b */
[----:B------:R-:W-:Y:S01]  /*4b90*/  SYNCS.ARRIVE.TRANS64.RED.A1T0 RZ, [UR8], RZ ;  /* 0x000000ffffff79a7 */ /* 0x000fe20008100408 */
[----:B------:R-:W-:Y:S02]  /*4ba0*/  @!P1 SEL R14, R13, R14, !P2 ;  /* 0x0000000e0d0e9207 */ /* 0x000fe40005000000 */
[----:B------:R-:W-:Y:S01]  /*4bb0*/  @!P1 SEL R9, R8, R9, !P0 ;  /* 0x0000000908099207 */ /* 0x000fe20004000000 */
[----:B------:R-:W1:Y:S04]  /*4bc0*/  SYNCS.PHASECHK.TRANS64.TRYWAIT P5, [UR7+0x118], R12 ;  /* 0x0001180cff0075a7 */ /* 0x000e6800080a1107 */
[----:B------:R-:W-:Y:S02]  /*4bd0*/  @!P1 IMAD.IADD R0, R9, 0x1, -R14 ;  /* 0x0000000109009824 */ /* 0x000fe400078e0a0e */
[----:B------:R-:W-:Y:S02]  /*4be0*/  @!P1 IMAD.IADD R9, R14, 0x1, -R9 ;  /* 0x000000010e099824 */ /* 0x000fe400078e0a09 */
[----:B------:R-:W-:Y:S02]  /*4bf0*/  @!P1 IMAD R13, R0, R3, R13 ;  /* 0x00000003000d9224 */ /* 0x000fe400078e020d */
[----:B------:R-:W-:Y:S01]  /*4c00*/  @!P1 IMAD R8, R9, R10, R8 ;  /* 0x0000000a09089224 */ /* 0x000fe200078e0208 */
[----:B-1----:R-:W-:Y:S06]  /*4c10*/  @!P5 BRA `(.L_x_86) ;  /* 0x00000074005cd947 */ /* 0x002fec0003800000 */
.L_x_189:
[----:B-1----:R-:W-:Y:S01]  /*4c20*/  @!P4 IADD3 R3, P0, PT, R32, 0x580, RZ ;  /* 0x000005802003c810 */ /* 0x002fe20007f1e0ff */
[----:B------:R-:W-:Y:S01]  /*4c30*/  VOTEU.ALL UP1, P4 ;  /* 0x0000000000ff7886 */ /* 0x000fe20002020000 */
[----:B------:R-:W-:Y:S01]  /*4c40*/  UMOV UR18, 0x0 ;  /* 0x0000000000127882 */ /* 0x000fe20000000000 */
[----:B------:R-:W-:Y:S01]  /*4c50*/  UMOV UR19, 0x10000000 ;  /* 0x1000000000137882 */ /* 0x000fe20000000000 */
[----:B------:R-:W-:Y:S01]  /*4c60*/  @!P4 R2UR UR9, R3 ;  /* 0x000000000309c2ca */ /* 0x000fe200000e0000 */
[----:B------:R-:W-:Y:S01]  /*4c70*/  @!P4 IMAD.X R0, RZ, RZ, R33, P0 ;  /* 0x000000ffff00c224 */ /* 0x000fe200000e0621 */
[----:B------:R-:W-:Y:S01]  /*4c80*/  @!UP1 UIADD3 UR10, UPT, UPT, UR34, 0xc0, URZ ;  /* 0x000000c0220a9890 */ /* 0x000fe2000fffe0ff */
[----:B------:R-:W-:Y:S01]  /*4c90*/  ISETP.NE.AND P0, PT, R30, 0x2, PT ;  /* 0x000000021e00780c */ /* 0x000fe20003f05270 */
[----:B------:R-:W-:Y:S01]  /*4ca0*/  UMOV UR11, UR35 ;  /* 0x00000023000b7c82 */ /* 0x000fe20008000000 */
[----:B------:R-:W-:Y:S01]  /*4cb0*/  UMOV UR12, UR36 ;  /* 0x00000024000c7c82 */ /* 0x000fe20008000000 */
[----:B------:R-:W-:Y:S01]  /*4cc0*/  @!P4 R2UR UR8, R0 ;  /* 0x000000000008c2ca */ /* 0x000fe200000e0000 */
[----:B------:R-:W-:Y:S01]  /*4cd0*/  IMAD.IADD R20, R8, 0x1, R147 ;  /* 0x0000000108147824 */ /* 0x000fe200078e0293 */
[----:B------:R-:W-:Y:S01]  /*4ce0*/  @P3 R2UR UR36, R28 ;  /* 0x000000001c2432ca */ /* 0x000fe200000e0000 */
[----:B------:R-:W-:Y:S01]  /*4cf0*/  IMAD.IADD R21, R13, 0x1, R170 ;  /* 0x000000010d157824 */ /* 0x000fe200078e02aa */
[----:B------:R-:W-:Y:S02]  /*4d00*/  SEL R0, RZ, 0x1, P0 ;  /* 0x00000001ff007807 */ /* 0x000fe40000000000 */
[----:B------:R-:W-:Y:S01]  /*4d10*/  LOP3.LUT R31, R31, 0x1, RZ, 0x3c, !PT ;  /* 0x000000011f1f7812 */ /* 0x000fe200078e3cff */
[----:B------:R-:W-:Y:S01]  /*4d20*/  IMAD.U32 R10, RZ, RZ, UR9 ;  /* 0x00000009ff0a7e24 */ /* 0x000fe2000f8e00ff */
[----:B------:R-:W-:Y:S01]  /*4d30*/  @!UP1 UIADD3 UR9, UPT, UPT, UR7, 0xf8, URZ ;  /* 0x000000f807099890 */ /* 0x000fe2000fffe0ff */
[----:B------:R-:W-:Y:S02]  /*4d40*/  LOP3.LUT R29, R29, R0, RZ, 0x3c, !PT ;  /* 0x000000001d1d7212 */ /* 0x000fe400078e3cff */
[----:B------:R-:W-:Y:S02]  /*4d50*/  SEL R30, R30, RZ, P0 ;  /* 0x000000ff1e1e7207 */ /* 0x000fe40000000000 */
[----:B------:R-:W-:Y:S01]  /*4d60*/  IMAD.U32 R11, RZ, RZ, UR8 ;  /* 0x00000008ff0b7e24 */ /* 0x000fe2000f8e00ff */
[----:B------:R-:W-:Y:S01]  /*4d70*/  @!P4 R2UR UR14, R10 ;  /* 0x000000000a0ec2ca */ /* 0x000fe200000e0000 */
[----:B------:R-:W-:Y:S01]  /*4d80*/  @!UP1 UIADD3 UR8, UPT, UPT, UR7, 0x6200, URZ ;  /* 0x0000620007089890 */ /* 0x000fe2000fffe0ff */
[----:B------:R-:W-:Y:S02]  /*4d90*/  VOTEU.ALL UP1, P4 ;  /* 0x0000000000ff7886 */ /* 0x000fe40002020000 */
[----:B------:R-:W-:Y:S11]  /*4da0*/  @!P4 R2UR UR15, R11 ;  /* 0x000000000b0fc2ca */ /* 0x000ff600000e0000 */
[----:B------:R-:W-:Y:S02]  /*4db0*/  @!UPT UIADD3 URZ, UPT, UPT, URZ, URZ, URZ ;  /* 0x000000fffffff290 */ /* 0x000fe4000fffe0ff */
[----:B------:R2:W-:Y:S01]  /*4dc0*/  @!UP1 UTMALDG.3D [UR8], [UR14], desc[UR18] ;  /* 0x000012080e0095b4 */ /* 0x0005e20008011000 */
[----:B------:R2:W-:Y:S01]  /*4dd0*/  @!P4 SYNCS.ARRIVE.TRANS64.RED.A0TR RZ, [UR7+0xf8], R23 ;  /* 0x0000f817ffffc9a7 */ /* 0x0005e20008300407 */
[----:B------:R-:W-:Y:S01]  /*4de0*/  UPLOP3.LUT UP1, UPT, UPT, UPT, UPT, 0x80, 0x8 ;  /* 0x000000000008789c */ /* 0x000fe20003f2f070 */
[----:B------:R-:W-:Y:S01]  /*4df0*/  SYNCS.ARRIVE.TRANS64.RED.A1T0 RZ, [UR13], RZ ;  /* 0x000000ffffff79a7 */ /* 0x000fe2000810040d */
[----:B------:R-:W-:Y:S09]  /*4e00*/  @P3 BRA `(.L_x_87) ;  /* 0xfffffff000943947 */ /* 0x000ff2000383ffff */
[----:B------:R-:W-:-:S04]  /*4e10*/  SHF.L.U32 R3, R31, 0x1f, RZ ;  /* 0x0000001f1f037819 */ /* 0x000fc800000006ff */
[----:B------:R-:W1:Y:S02]  /*4e20*/  SYNCS.PHASECHK.TRANS64.TRYWAIT P0, [UR7+0x100], R3 ;  /* 0x00010003ff0075a7 */ /* 0x000e640008001107 */
[----:B-1----:R-:W-:Y:S05]  /*4e30*/  @!P0 BRA `(.L_x_88) ;  /* 0x0000007000ec8947 */ /* 0x002fea0003800000 */
.L_x_191:
[----:B------:R-:W3:Y:S02]  /*4e40*/  SYNCS.PHASECHK.TRANS64.TRYWAIT P0, [UR7+0x108], R3 ;  /* 0x00010803ff0075a7 */ /* 0x000ee40008001107 */
[----:B---3--:R-:W-:Y:S05]  /*4e50*/  @!P0 BRA `(.L_x_89) ;  /* 0x0000007000fc8947 */ /* 0x008fea0003800000 */
.L_x_193:
[----:B------:R-:W3:Y:S02]  /*4e60*/  SYNCS.PHASECHK.TRANS64.TRYWAIT P0, [UR7+0x110], R3 ;  /* 0x00011003ff0075a7 */ /* 0x000ee40008001107 */
[----:B---3--:R-:W-:Y:S05]  /*4e70*/  @!P0 BRA `(.L_x_90) ;  /* 0x00000074000c8947 */ /* 0x008fea0003800000 */
.L_x_195:
[----:B-1----:R-:W-:-:S07]  /*4e80*/  MOV R0, UR7 ;  /* 0x0000000700007c02 */ /* 0x002fce0008000f00 */
.L_x_91:
[----:B-1----:R-:W-:-:S04]  /*4e90*/  SHF.L.U32 R3, R31, 0x1f, RZ ;  /* 0x0000001f1f037819 */ /* 0x002fc800000006ff */
[----:B------:R1:W3:Y:S03]  /*4ea0*/  SYNCS.PHASECHK.TRANS64.TRYWAIT P0, [R0+URZ+0x118], R3 ;  /* 0x00011803000075a7 */ /* 0x0002e600080011ff */
[----:B---3--:R-:W-:Y:S05]  /*4eb0*/  @!P0 NANOSLEEP.SYNCS 0x989680 ;  /* 0x009896800000895d */ /* 0x008fea0003900000 */
[----:B------:R-:W3:Y:S02]  /*4ec0*/  @!P0 SYNCS.PHASECHK.TRANS64 P0, [R0+URZ+0x118], R3 ;  /* 0x00011803000085a7 */ /* 0x000ee400080010ff */
[----:B--23--:R-:W-:Y:S05]  /*4ed0*/  @P0 EXIT ;  /* 0x000000000000094d */ /* 0x00cfea0003800000 */
[----:B------:R-:W-:Y:S05]  /*4ee0*/  BRA `(.L_x_91) ;  /* 0xfffffffc00e87947 */ /* 0x000fea000383ffff */
.L_x_76:
[----:B------:R-:W-:-:S06]  /*4ef0*/  UISETP.GE.AND UP1, UPT, UR8, 0x4, UPT ;  /* 0x000000040800788c */ /* 0x000fcc000bf26270 */
[----:B------:R-:W-:-:S13]  /*4f00*/  PLOP3.LUT P0, PT, PT, PT, UP1, 0x80, 0x8 ;  /* 0x000000000008781c */ /* 0x000fda0003f0f018 */
[----:B------:R-:W-:Y:S05]  /*4f10*/  @!P0 EXIT ;  /* 0x000000000000894d */ /* 0x000fea0003800000 */
[----:B------:R-:W-:Y:S01]  /*4f20*/  BAR.SYNC.DEFER_BLOCKING 0x6, 0xa0 ;  /* 0x0182800000007b1d */ /* 0x000fe20000010000 */
[C---:B------:R-:W-:Y:S01]  /*4f30*/  IMAD.SHL.U32 R3, R185.reuse, 0x40, RZ ;  /* 0x00000040b9037824 */ /* 0x040fe200078e00ff */
[C---:B------:R-:W-:Y:S01]  /*4f40*/  LOP3.LUT R189, R185.reuse, 0x60, RZ, 0xc0, !PT ;  /* 0x00000060b9bd7812 */ /* 0x040fe200078ec0ff */
[C---:B------:R-:W-:Y:S01]  /*4f50*/  IMAD.SHL.U32 R172, R185.reuse, 0x8, RZ ;  /* 0x00000008b9ac7824 */ /* 0x040fe200078e00ff */
[C---:B------:R-:W-:Y:S01]  /*4f60*/  LOP3.LUT R187, R185.reuse, 0x2, RZ, 0xc0, !PT ;  /* 0x00000002b9bb7812 */ /* 0x040fe200078ec0ff */
[----:B------:R-:W-:Y:S01]  /*4f70*/  IMAD.U32 R79, R185, 0x10000, RZ ;  /* 0x00010000b94f7824 */ /* 0x000fe200078e00ff */
[----:B------:R-:W-:Y:S02]  /*4f80*/  UMOV UR49, 0x400 ;  /* 0x0000040000317882 */ /* 0x000fe40000000000 */
[----:B------:R-:W1:Y:S01]  /*4f90*/  LDC R177, c[0x0][0x370] ;  /* 0x0000dc00ffb17b82 */ /* 0x000e620000000800 */
[----:B------:R-:W-:Y:S01]  /*4fa0*/  ULEA UR49, UR37, UR49, 0x18 ;  /* 0x0000003125317291 */ /* 0x000fe2000f8ec0ff */
[----:B------:R-:W-:Y:S01]  /*4fb0*/  LOP3.LUT R5, R3, 0x180, RZ, 0xc0, !PT ;  /* 0x0000018003057812 */ /* 0x000fe200078ec0ff */
[----:B------:R-:W-:Y:S01]  /*4fc0*/  HFMA2 R191, -RZ, RZ, 0, 0 ;  /* 0x00000000ffbf7431 */ /* 0x000fe200000001ff */
[----:B------:R-:W-:Y:S01]  /*4fd0*/  LOP3.LUT R79, R79, 0x600000, RZ, 0xc0, !PT ;  /* 0x006000004f4f7812 */ /* 0x000fe200078ec0ff */
[----:B------:R-:W-:Y:S01]  /*4fe0*/  UIADD3 UR4, UPT, UPT, UR49, 0x8200, URZ ;  /* 0x0000820031047890 */ /* 0x000fe2000fffe0ff */
[----:B------:R-:W-:Y:S01]  /*4ff0*/  LOP3.LUT R172, R5, 0x30, R172, 0xf8, !PT ;  /* 0x0000003005ac7812 */ /* 0x000fe200078ef8ac */
[----:B------:R-:W-:Y:S01]  /*5000*/  IMAD.MOV.U32 R76, RZ, RZ, RZ ;  /* 0x000000ffff4c7224 */ /* 0x000fe200078e00ff */
[----:B------:R-:W2:Y:S01]  /*5010*/  LDC R74, c[0x0][0xb0c] ;  /* 0x0002c300ff4a7b82 */ /* 0x000ea20000000800 */
[----:B------:R-:W-:-:S02]  /*5020*/  LOP3.LUT R185, R185, 0x4, RZ, 0xc0, !PT ;  /* 0x00000004b9b97812 */ /* 0x000fc400078ec0ff */
[----:B------:R-:W-:Y:S02]  /*5030*/  CS2R R182, SRZ ;  /* 0x0000000000b67805 */ /* 0x000fe4000001ff00 */
[----:B------:R-:W-:Y:S02]  /*5040*/  LOP3.LUT R172, R172, 0x1e40, R3, 0xf8, !PT ;  /* 0x00001e40acac7812 */ /* 0x000fe400078ef803 */
[----:B------:R-:W-:Y:S02]  /*5050*/  CS2R R180, SRZ ;  /* 0x0000000000b47805 */ /* 0x000fe4000001ff00 */
[----:B------:R-:W-:Y:S01]  /*5060*/  IADD3 R184, PT, PT, -R185, 0x2, RZ ;  /* 0x00000002b9b87810 */ /* 0x000fe20007ffe1ff */
[----:B------:R-:W-:Y:S01]  /*5070*/  IMAD.MOV R176, RZ, RZ, -R187 ;  /* 0x000000ffffb07224 */ /* 0x000fe200078e0abb */
[----:B------:R-:W-:Y:S01]  /*5080*/  MOV R188, UR4 ;  /* 0x0000000400bc7c02 */ /* 0x000fe20008000f00 */
[----:B------:R-:W4:Y:S01]  /*5090*/  LDC R174, c[0x0][0xb20] ;  /* 0x0002c800ffae7b82 */ /* 0x000f220000000800 */
[----:B------:R-:W3:Y:S01]  /*50a0*/  LDS R0, [UR49+0x1c0] ;  /* 0x0001c031ff007984 */ /* 0x000ee20008000800 */
[----:B------:R-:W-:Y:S01]  /*50b0*/  VIADD R186, R172, UR49 ;  /* 0x00000031acba7c36 */ /* 0x000fe20008000000 */
[----:B------:R-:W1:Y:S01]  /*50c0*/  LDCU.64 UR52, c[0x0][0x348] ;  /* 0x00006900ff3477ac */ /* 0x000e620008000a00 */
[----:B------:R-:W-:-:S02]  /*50d0*/  IMAD.MOV R175, RZ, RZ, -R185 ;  /* 0x000000ffffaf7224 */ /* 0x000fc400078e0ab9 */
[----:B------:R-:W-:Y:S01]  /*50e0*/  VIADD R186, R186, 0x200 ;  /* 0x00000200baba7836 */ /* 0x000fe20000000000 */
[----:B------:R-:W1:Y:S01]  /*50f0*/  LDCU.64 UR38, c[0x0][0x888] ;  /* 0x00011100ff2677ac */ /* 0x000e620008000a00 */
[----:B------:R-:W1:Y:S01]  /*5100*/  LDC R73, c[0x0][0xb30] ;  /* 0x0002cc00ff497b82 */ /* 0x000e620000000800 */
[----:B------:R-:W1:Y:S01]  /*5110*/  LDCU.64 UR44, c[0x0][0x890] ;  /* 0x00011200ff2c77ac */ /* 0x000e620008000a00 */
[----:B------:R-:W-:-:S06]  /*5120*/  UIADD3 UR48, UPT, UPT, UR49, 0x200, URZ ;  /* 0x0000020031307890 */ /* 0x000fcc000fffe0ff */
[----:B------:R-:W1:Y:S08]  /*5130*/  LDC.64 R168, c[0x0][0xb10] ;  /* 0x0002c400ffa87b82 */ /* 0x000e700000000a00 */
[----:B------:R-:W1:Y:S08]  /*5140*/  LDC.64 R70, c[0x0][0xb18] ;  /* 0x0002c600ff467b82 */ /* 0x000e700000000a00 */
[----:B------:R-:W1:Y:S08]  /*5150*/  LDC.64 R68, c[0x0][0xb28] ;  /* 0x0002ca00ff447b82 */ /* 0x000e700000000a00 */
[----:B------:R-:W1:Y:S01]  /*5160*/  LDC.64 R166, c[0x0][0x8b0] ;  /* 0x00022c00ffa67b82 */ /* 0x000e620000000a00 */
[----:B---3--:R-:W-:-:S07]  /*5170*/  IMAD.IADD R79, R0, 0x1, R79 ;  /* 0x00000001004f7824 */ /* 0x008fce00078e024f */
[----:B------:R-:W3:Y:S08]  /*5180*/  LDC.64 R164, c[0x0][0x8a8] ;  /* 0x00022a00ffa47b82 */ /* 0x000ef00000000a00 */
[----:B--2-4-:R-:W1:Y:S02]  /*5190*/  LDC R178, c[0x0][0x374] ;  /* 0x0000dd00ffb27b82 */ /* 0x014e640000000800 */
.L_x_136:
[C---:B------:R-:W-:Y:S02]  /*51a0*/  LEA R0, R191.reuse, UR49, 0x3 ;  /* 0x00000031bf007c11 */ /* 0x040fe4000f8e18ff */
[----:B------:R-:W-:Y:S02]  /*51b0*/  SHF.L.U32 R3, R182, 0x1f, RZ ;  /* 0x0000001fb6037819 */ /* 0x000fe400000006ff */
[----:B------:R-:W-:Y:S02]  /*51c0*/  LEA R16, R191, UR49, 0x4 ;  /* 0x00000031bf107c11 */ /* 0x000fe4000f8e20ff */
[----:B------:R-:W2:Y:S02]  /*51d0*/  SYNCS.PHASECHK.TRANS64.TRYWAIT P0, [R0+URZ+0x130], R3 ;  /* 0x00013003000075a7 */ /* 0x000ea400080011ff */
[----:B-12---:R-:W-:Y:S05]  /*51e0*/  @!P0 BRA `(.L_x_92) ;  /* 0x0000007000488947 */ /* 0x006fea0003800000 */
.L_x_196:
[----:B------:R-:W4:Y:S01]  /*51f0*/  LDC.64 R12, c[0x0][0xb10] ;  /* 0x0002c400ff0c7b82 */ /* 0x000f220000000a00 */
[----:B------:R-:W3:Y:S01]  /*5200*/  LDS.128 R16, [R16+0x1a0] ;  /* 0x0001a00010107984 */ /* 0x000ee20000000c00 */
[----:B-1----:R-:W-:Y:S01]  /*5210*/  ISETP.NE.AND P1, PT, R73, 0x1, PT ;  /* 0x000000014900780c */ /* 0x002fe20003f25270 */
[----:B--2---:R-:W-:Y:S01]  /*5220*/  VIADD R0, R0, 0x140 ;  /* 0x0000014000007836 */ /* 0x004fe20000000000 */
[----:B------:R-:W-:Y:S04]  /*5230*/  ISETP.GE.AND P0, PT, R72, 0x1, PT ;  /* 0x000000014800780c */ /* 0x000fe80003f06270 */
[----:B------:R-:W1:Y:S01]  /*5240*/  LDC.64 R10, c[0x0][0xb18] ;  /* 0x0002c600ff0a7b82 */ /* 0x000e620000000a00 */
[----:B------:R-:W-:Y:S01]  /*5250*/  PRMT R0, RZ, 0x654, R0 ;  /* 0x00000654ff007816 */ /* 0x000fe20000000000 */
[----:B------:R-:W-:Y:S01]  /*5260*/  @!PT LDS RZ, [RZ] ;  /* 0x00000000fffff984 */ /* 0x000fe20000000800 */
[----:B------:R-:W-:Y:S01]  /*5270*/  @!PT LDS RZ, [RZ] ;  /* 0x00000000fffff984 */ /* 0x000fe20000000800 */
[----:B------:R-:W-:Y:S01]  /*5280*/  @!PT LDS RZ, [RZ] ;  /* 0x00000000fffff984 */ /* 0x000fe20000000800 */
[----:B------:R-:W-:Y:S01]  /*5290*/  @!PT LDS RZ, [RZ] ;  /* 0x00000000fffff984 */ /* 0x000fe20000000800 */
[----:B------:R2:W-:Y:S06]  /*52a0*/  MEMBAR.ALL.CTA ;  /* 0x0000000000007992 */ /* 0x0005ec0000008000 */
[----:B--2---:R-:W2:Y:S01]  /*52b0*/  FENCE.VIEW.ASYNC.S ;  /* 0x00000000000073c6 */ /* 0x004ea20000000000 */
[----:B------:R-:W1:Y:S08]  /*52c0*/  @!P1 LDC R14, c[0x0][0xb20] ;  /* 0x0002c800ff0e9b82 */ /* 0x000e700000000800 */
[----:B------:R-:W1:Y:S01]  /*52d0*/  @!P1 LDC R9, c[0x0][0xb0c] ;  /* 0x0002c300ff099b82 */ /* 0x000e620000000800 */
[----:B--2---:R2:W-:Y:S01]  /*52e0*/  SYNCS.ARRIVE.TRANS64.RED.A1T0 RZ, [R0+URZ], RZ ;  /* 0x000000ff00ff79a7 */ /* 0x0045e200081004ff */
[----:B---3--:R-:W-:Y:S04]  /*52f0*/  LOP3.LUT P4, RZ, R18, 0x1, RZ, 0xc0, !PT ;  /* 0x0000000112ff7812 */ /* 0x008fe8000788c0ff */
[----:B------:R-:W-:Y:S09]  /*5300*/  P2R R190, PR, RZ, 0x10 ;  /* 0x00000010ffbe7803 */ /* 0x000ff20000000000 */
[----:B------:R-:W-:Y:S02]  /*5310*/  @P4 MOV R77, R16 ;  /* 0x00000010004d4202 */ /* 0x000fe40000000f00 */
[----:B------:R-:W-:Y:S01]  /*5320*/  @P4 LOP3.LUT R75, R17, 0xffff, RZ, 0xc0, !PT ;  /* 0x0000ffff114b4812 */ /* 0x000fe200078ec0ff */
[----:B--2-4-:R-:W-:Y:S06]  /*5330*/  @!P0 BRA `(.L_x_93) ;  /* 0x0000000000a48947 */ /* 0x014fec0003800000 */
[----:B------:R-:W-:Y:S01]  /*5340*/  IMAD.HI.U32 R23, R178, R71, RZ ;  /* 0x00000047b2177227 */ /* 0x000fe200078e00ff */
[----:B------:R-:W-:Y:S02]  /*5350*/  ISETP.NE.AND P0, PT, R70, 0x1, PT ;  /* 0x000000014600780c */ /* 0x000fe40003f05270 */
[----:B------:R-:W-:Y:S01]  /*5360*/  ISETP.NE.AND P2, PT, R72, 0x1, PT ;  /* 0x000000014800780c */ /* 0x000fe20003f45270 */
[----:B------:R-:W-:Y:S01]  /*5370*/  IMAD.HI.U32 R22, R177, R168, RZ ;  /* 0x000000a8b1167227 */ /* 0x000fe200078e00ff */
[----:B------:R-:W-:Y:S02]  /*5380*/  SHF.R.U32.HI R23, RZ, R174, R23 ;  /* 0x000000aeff177219 */ /* 0x000fe40000011617 */
[----:B------:R-:W-:Y:S01]  /*5390*/  ISETP.NE.AND P3, PT, R74, 0x1, PT ;  /* 0x000000014a00780c */ /* 0x000fe20003f65270 */
[----:B------:R-:W-:Y:S01]  /*53a0*/  IMAD.HI.U32 R26, R77, R168, RZ ;  /* 0x000000a84d1a7227 */ /* 0x000fe200078e00ff */
[----:B------:R-:W-:Y:S02]  /*53b0*/  SHF.R.U32.HI R22, RZ, R169, R22 ;  /* 0x000000a9ff167219 */ /* 0x000fe40000011616 */
[----:B------:R-:W-:Y:S01]  /*53c0*/  SEL R3, R178, R23, !P0 ;  /* 0x00000017b2037207 */ /* 0x000fe20004000000 */
[----:B------:R-:W-:Y:S01]  /*53d0*/  IMAD.HI.U32 R23, R75, R71, RZ ;  /* 0x000000474b177227 */ /* 0x000fe200078e00ff */
[----:B------:R-:W-:Y:S02]  /*53e0*/  SEL R7, R177, R22, !P3 ;  /* 0x00000016b1077207 */ /* 0x000fe40005800000 */
[----:B------:R-:W-:Y:S01]  /*53f0*/  SHF.R.U32.HI R26, RZ, R169, R26 ;  /* 0x000000a9ff1a7219 */ /* 0x000fe2000001161a */
[-C--:B------:R-:W-:Y:S04]  /*5400*/  IMAD.HI.U32 R22, R3, R68.reuse, RZ ;  /* 0x0000004403167227 */ /* 0x080fe800078e00ff */
[----:B------:R-:W-:Y:S01]  /*5410*/  IMAD.HI.U32 R24, R7, R68, RZ ;  /* 0x0000004407187227 */ /* 0x000fe200078e00ff */
[-C--:B------:R-:W-:Y:S02]  /*5420*/  @P2 SHF.R.U32.HI R3, RZ, R69.reuse, R22 ;  /* 0x00000045ff032219 */ /* 0x080fe40000011616 */
[----:B------:R-:W-:Y:S02]  /*5430*/  SHF.R.U32.HI R22, RZ, R174, R23 ;  /* 0x000000aeff167219 */ /* 0x000fe40000011617 */
[----:B------:R-:W-:Y:S01]  /*5440*/  @P2 SHF.R.U32.HI R7, RZ, R69, R24 ;  /* 0x00000045ff072219 */ /* 0x000fe20000011618 */
[C---:B------:R-:W-:Y:S01]  /*5450*/  IMAD R2, R72.reuse, R3, RZ ;  /* 0x0000000348027224 */ /* 0x040fe200078e02ff */
[----:B------:R-:W-:Y:S02]  /*5460*/  SEL R5, R75, R22, !P0 ;  /* 0x000000164b057207 */ /* 0x000fe40004000000 */
[----:B------:R-:W-:Y:S01]  /*5470*/  SEL R3, R77, R26, !P3 ;  /* 0x0000001a4d037207 */ /* 0x000fe20005800000 */
[----:B------:R-:W-:Y:S01]  /*5480*/  IMAD R4, R72, R7, RZ ;  /* 0x0000000748047224 */ /* 0x000fe200078e02ff */
[C---:B------:R-:W-:Y:S01]  /*5490*/  ISETP.GE.AND P0, PT, R5.reuse, R2, PT ;  /* 0x000000020500720c */ /* 0x040fe20003f06270 */
[----:B------:R-:W-:Y:S03]  /*54a0*/  IMAD.HI.U32 R6, R5, R68, RZ ;  /* 0x0000004405067227 */ /* 0x000fe600078e00ff */
[----:B------:R-:W-:Y:S01]  /*54b0*/  ISETP.GE.OR P0, PT, R3, R4, P0 ;  /* 0x000000040300720c */ /* 0x000fe20000706670 */
[----:B------:R-:W-:Y:S01]  /*54c0*/  IMAD.MOV R4, RZ, RZ, -R3 ;  /* 0x000000ffff047224 */ /* 0x000fe200078e0a03 */
[-C--:B------:R-:W-:Y:S03]  /*54d0*/  SHF.R.U32.HI R6, RZ, R69.reuse, R6 ;  /* 0x00000045ff067219 */ /* 0x080fe60000011606 */
[----:B------:R-:W-:Y:S01]  /*54e0*/  IMAD R77, R74, R4, R77 ;  /* 0x000000044a4d7224 */ /* 0x000fe200078e024d */
[----:B------:R-:W-:Y:S05]  /*54f0*/  SEL R15, R5, R6, !P2 ;  /* 0x00000006050f7207 */ /* 0x000fea0005000000 */
[----:B------:R-:W-:Y:S02]  /*5500*/  IMAD.MOV R6, RZ, RZ, -R15 ;  /* 0x000000ffff067224 */ /* 0x000fe400078e0a0f */
[C---:B------:R-:W-:Y:S04]  /*5510*/  @!P0 IMAD.HI.U32 R2, R3.reuse, R68, RZ ;  /* 0x0000004403028227 */ /* 0x040fe800078e00ff */
[----:B------:R-:W-:Y:S01]  /*5520*/  IMAD R6, R72, R6, R5 ;  /* 0x0000000648067224 */ /* 0x000fe200078e0205 */
[----:B------:R-:W-:Y:S04]  /*5530*/  @!P0 SHF.R.U32.HI R2, RZ, R69, R2 ;  /* 0x00000045ff028219 */ /* 0x000fe80000011602 */
[----:B------:R-:W-:Y:S02]  /*5540*/  @!P0 SEL R0, R3, R2, !P2 ;  /* 0x0000000203008207 */ /* 0x000fe40005000000 */
[----:B------:R-:W-:Y:S02]  /*5550*/  IADD3 R2, PT, PT, -R5, RZ, RZ ;  /* 0x000000ff05027210 */ /* 0x000fe40007ffe1ff */
[----:B------:R-:W-:Y:S01]  /*5560*/  @!P0 IADD3 R8, PT, PT, R15, -R0, RZ ;  /* 0x800000000f088210 */ /* 0x000fe20007ffe0ff */
[----:B------:R-:W-:Y:S02]  /*5570*/  @!P0 IMAD R0, R7, R6, R0 ;  /* 0x0000000607008224 */ /* 0x000fe400078e0200 */
[----:B------:R-:W-:Y:S02]  /*5580*/  IMAD R75, R70, R2, R75 ;  /* 0x00000002464b7224 */ /* 0x000fe400078e024b */
[----:B------:R-:W-:Y:S02]  /*5590*/  @!P0 IMAD R5, R8, R72, R3 ;  /* 0x0000004808058224 */ /* 0x000fe400078e0203 */
[----:B------:R-:W-:Y:S04]  /*55a0*/  @!P0 IMAD.MOV.U32 R3, RZ, RZ, R0 ;  /* 0x000000ffff038224 */ /* 0x000fe800078e0000 */
[----:B------:R-:W-:Y:S02]  /*55b0*/  IMAD R77, R3, R74, R77 ;  /* 0x0000004a034d7224 */ /* 0x000fe400078e024d */
[----:B------:R-:W-:Y:S07]  /*55c0*/  IMAD R75, R5, R70, R75 ;  /* 0x00000046054b7224 */ /* 0x000fee00078e024b */
.L_x_93:
[----:B-1----:R-:W-:Y:S01]  /*55d0*/  @!P1 ISETP.NE.AND P0, PT, R10, 0x1, PT ;  /* 0x000000010a00980c */ /* 0x002fe20003f05270 */
[----:B------:R-:W-:Y:S01]  /*55e0*/  @!P1 IMAD.HI.U32 R0, R77, R12, RZ ;  /* 0x0000000c4d009227 */ /* 0x000fe200078e00ff */
[----:B------:R-:W-:Y:S01]  /*55f0*/  @!P1 ISETP.NE.AND P2, PT, R9, 0x1, PT ;  /* 0x000000010900980c */ /* 0x000fe20003f45270 */
[----:B------:R-:W-:Y:S01]  /*5600*/  ULOP3.LUT UP0, URZ, UR48, 0x1b0, URZ, 0xc0, !UPT ;  /* 0x000001b030ff7892 */ /* 0x000fe2000f80c0ff */
[----:B------:R-:W-:Y:S01]  /*5610*/  R2UR UR42, R21 ;  /* 0x00000000152a72ca */ /* 0x000fe200000e0000 */
[----:B------:R-:W-:Y:S01]  /*5620*/  @!P1 IMAD.HI.U32 R3, R75, R11, RZ ;  /* 0x0000000b4b039227 */ /* 0x000fe200078e00ff */
[----:B------:R-:W-:Y:S02]  /*5630*/  @!P1 SHF.R.U32.HI R0, RZ, R13, R0 ;  /* 0x0000000dff009219 */ /* 0x000fe40000011600 */
[----:B------:R-:W-:Y:S01]  /*5640*/  R2UR UR41, R20 ;  /* 0x00000000142972ca */ /* 0x000fe200000e0000 */
[----:B------:R-:W-:Y:S01]  /*5650*/  VIADD R191, R191, 0x1 ;  /* 0x00000001bfbf7836 */ /* 0x000fe20000000000 */
[----:B------:R-:W-:Y:S02]  /*5660*/  @!P1 SHF.R.U32.HI R2, RZ, R14, R3 ;  /* 0x0000000eff029219 */ /* 0x000fe40000011603 */
[----:B------:R-:W-:Y:S02]  /*5670*/  @!P1 SEL R3, R77, R0, !P2 ;  /* 0x000000004d039207 */ /* 0x000fe40005000000 */
[----:B------:R-:W-:Y:S02]  /*5680*/  @!P1 SEL R2, R75, R2, !P0 ;  /* 0x000000024b029207 */ /* 0x000fe40004000000 */
[----:B------:R-:W-:Y:S01]  /*5690*/  @P4 SHF.R.U32.HI R179, RZ, 0x10, R17 ;  /* 0x00000010ffb34819 */ /* 0x000fe20000011611 */
[----:B------:R-:W-:Y:S02]  /*56a0*/  USHF.L.U32 UR42, UR42, 0x7, URZ ;  /* 0x000000072a2a7899 */ /* 0x000fe400080006ff */
[----:B------:R-:W-:Y:S02]  /*56b0*/  @!P1 IMAD.IADD R0, R2, 0x1, -R3 ;  /* 0x0000000102009824 */ /* 0x000fe400078e0a03 */
[----:B------:R-:W-:Y:S01]  /*56c0*/  @!P1 IMAD.IADD R2, R3, 0x1, -R2 ;  /* 0x0000000103029824 */ /* 0x000fe200078e0a02 */
[----:B------:R-:W-:Y:S01]  /*56d0*/  USHF.L.U32 UR41, UR41, 0x8, URZ ;  /* 0x0000000829297899 */ /* 0x000fe200080006ff */
[----:B------:R-:W-:Y:S02]  /*56e0*/  @!P1 IMAD R77, R0, R9, R77 ;  /* 0x00000009004d9224 */ /* 0x000fe400078e024d */
[----:B------:R-:W-:Y:S01]  /*56f0*/  @!P1 IMAD R75, R2, R10, R75 ;  /* 0x0000000a024b9224 */ /* 0x000fe200078e024b */
[----:B------:R-:W-:Y:S08]  /*5700*/  BRA.U !UP0, `(.L_x_94) ;  /* 0x0000000108407547 */ /* 0x000ff0000b800000 */
[----:B------:R-:W1:Y:S01]  /*5710*/  LDCU.64 UR8, c[0x4][0x88] ;  /* 0x01001100ff0877ac */ /* 0x000e620008000a00 */
[----:B------:R-:W-:Y:S01]  /*5720*/  MOV R3, 0x0 ;  /* 0x0000000000037802 */ /* 0x000fe20000000f00 */
[----:B------:R-:W-:Y:S02]  /*5730*/  HFMA2 R12, -RZ, RZ, 0, 5.9604644775390625e-08 ;  /* 0x00000001ff0c7431 */ /* 0x000fe400000001ff */
[----:B------:R-:W-:Y:S02]  /*5740*/  IMAD.MOV.U32 R8, RZ, RZ, 0x70 ;  /* 0x00000070ff087424 */ /* 0x000fe400078e00ff */
[----:B------:R-:W-:Y:S01]  /*5750*/  IMAD.MOV.U32 R13, RZ, RZ, RZ ;  /* 0x000000ffff0d7224 */ /* 0x000fe200078e00ff */
[----:B------:R-:W2:Y:S01]  /*5760*/  LDCU.64 UR6, c[0x4][0x90] ;  /* 0x01001200ff0677ac */ /* 0x000ea20008000a00 */
[----:B------:R-:W3:Y:S01]  /*5770*/  LDC.64 R2, c[0x4][R3] ;  /* 0x0100000003027b82 */ /* 0x000ee20000000a00 */
[----:B------:R-:W4:Y:S01]  /*5780*/  LDCU.64 UR4, c[0x4][0x8] ;  /* 0x01000100ff0477ac */ /* 0x000f220008000a00 */
[----:B-1----:R-:W-:Y:S01]  /*5790*/  MOV R5, UR9 ;  /* 0x0000000900057c02 */ /* 0x002fe20008000f00 */
[----:B------:R-:W-:Y:S01]  /*57a0*/  IMAD.U32 R4, RZ, RZ, UR8 ;  /* 0x00000008ff047e24 */ /* 0x000fe2000f8e00ff */
[----:B--2---:R-:W-:Y:S01]  /*57b0*/  MOV R7, UR7 ;  /* 0x0000000700077c02 */ /* 0x004fe20008000f00 */
[----:B------:R-:W-:Y:S01]  /*57c0*/  IMAD.U32 R6, RZ, RZ, UR6 ;  /* 0x00000006ff067e24 */ /* 0x000fe2000f8e00ff */
[----:B----4-:R-:W-:Y:S01]  /*57d0*/  MOV R11, UR5 ;  /* 0x00000005000b7c02 */ /* 0x010fe20008000f00 */
[----:B------:R-:W-:Y:S02]  /*57e0*/  IMAD.U32 R10, RZ, RZ, UR4 ;  /* 0x00000004ff0a7e24 */ /* 0x000fe4000f8e00ff */
[----:B------:R-:W-:Y:S07]  /*57f0*/  LEPC R20, `(.L_x_94) ;  /* 0x000000001014794e */ /* 0x000fee0000000000 */
[----:B---3-5:R-:W-:Y:S05]  /*5800*/  CALL.ABS.NOINC R2 ;  /* 0x0000000002007343 */ /* 0x028fea0003c00000 */
.L_x_94:
[----:B------:R-:W-:Y:S01]  /*5810*/  LOP3.LUT P0, RZ, R188, 0x1b0, RZ, 0xc0, !PT ;  /* 0x000001b0bcff7812 */ /* 0x000fe2000780c0ff */
[----:B------:R-:W-:Y:S11]  /*5820*/  BSSY.RECONVERGENT B6, `(.L_x_95) ;  /* 0x0000013000067945 */ /* 0x000ff60003800200 */
[----:B------:R-:W-:Y:S01]  /*5830*/  @!UPT UIADD3 URZ, UPT, UPT, URZ, URZ, URZ ;  /* 0x000000fffffff290 */ /* 0x000fe2000fffe0ff */
[----:B------:R-:W-:Y:S05]  /*5840*/  @!P0 BRA `(.L_x_96) ;  /* 0x0000000000408947 */ /* 0x000fea0003800000 */
        /* <DEDUP_REMOVED lines=16> */
.L_x_96:
[----:B------:R-:W-:Y:S05]  /*5950*/  BSYNC.RECONVERGENT B6 ;  /* 0x0000000000067941 */ /* 0x000fea0003800200 */
.L_x_95:
[----:B------:R-:W-:Y:S01]  /*5960*/  ISETP.NE.U32.AND P4, PT, R166, RZ, PT ;  /* 0x000000ffa600720c */ /* 0x000fe20003f85070 */
[----:B------:R-:W-:Y:S01]  /*5970*/  UISETP.NE.AND UP2, UPT, UR50, URZ, UPT ;  /* 0x000000ff3200728c */ /* 0x000fe2000bf45270 */
[----:B------:R-:W-:Y:S01]  /*5980*/  ISETP.NE.U32.AND P2, PT, RZ, UR38, PT ;  /* 0x00000026ff007c0c */ /* 0x000fe2000bf45070 */
[----:B------:R-:W-:Y:S01]  /*5990*/  UISETP.NE.U32.AND UP1, UPT, UR44, URZ, UPT ;  /* 0x000000ff2c00728c */ /* 0x000fe2000bf25070 */
[----:B------:R-:W-:Y:S01]  /*59a0*/  ISETP.NE.AND.EX P4, PT, R167, RZ, PT, P4 ;  /* 0x000000ffa700720c */ /* 0x000fe20003f85340 */
[----:B------:R-:W-:Y:S01]  /*59b0*/  UPLOP3.LUT UP0, UPT, UPT, UPT, UPT, 0x40, 0x4 ;  /* 0x000000000004789c */ /* 0x000fe20003f0e870 */
[----:B------:R-:W-:Y:S01]  /*59c0*/  ISETP.NE.AND.EX P2, PT, RZ, UR39, PT, P2 ;  /* 0x00000027ff007c0c */ /* 0x000fe2000bf45320 */
[----:B------:R-:W-:Y:S01]  /*59d0*/  UISETP.NE.AND.EX UP1, UPT, UR45, URZ, UPT, UP1 ;  /* 0x000000ff2d00728c */ /* 0x000fe2000bf25310 */
[----:B------:R-:W-:Y:S04]  /*59e0*/  PLOP3.LUT P1, PT, PT, PT, UP2, 0x80, 0x8 ;  /* 0x000000000008781c */ /* 0x000fe80003f2f028 */
[----:B------:R-:W-:Y:S06]  /*59f0*/  @UP2 UPLOP3.LUT UP0, UPT, UPT, UPT, UP1, 0x80, 0x8 ;  /* 0x000000000008289c */ /* 0x000fec0003f0f010 */
[----:B------:R-:W-:Y:S01]  /*5a00*/  PLOP3.LUT P0, PT, PT, PT, UP0, 0x80, 0x8 ;  /* 0x000000000008781c */ /* 0x000fe20003f0f008 */
[----:B------:R-:W-:Y:S01]  /*5a10*/  @!UPT UIADD3 URZ, UPT, UPT, URZ, URZ, URZ ;  /* 0x000000fffffff290 */ /* 0x000fe2000fffe0ff */
[----:B------:R-:W-:Y:S11]  /*5a20*/  BRA.U !UP1, `(.L_x_97) ;  /* 0x0000000109387547 */ /* 0x000ff6000b800000 */
[----:B------:R-:W-:Y:S01]  /*5a30*/  UISETP.NE.U32.AND UP0, UPT, UR38, URZ, UPT ;  /* 0x000000ff2600728c */ /* 0x000fe2000bf05070 */
[----:B------:R-:W-:Y:S02]  /*5a40*/  HFMA2 R0, -RZ, RZ, 0, 5.9604644775390625e-08 ;  /* 0x00000001ff007431 */ /* 0x000fe400000001ff */
[----:B------:R-:W-:Y:S01]  /*5a50*/  IMAD.MOV.U32 R171, RZ, RZ, 0x1 ;  /* 0x00000001ffab7424 */ /* 0x000fe200078e00ff */
[----:B------:R-:W-:Y:S06]  /*5a60*/  UISETP.NE.AND.EX UP0, UPT, UR39, URZ, UPT, UP0 ;  /* 0x000000ff2700728c */ /* 0x000fec000bf05300 */
[----:B------:R-:W-:Y:S05]  /*5a70*/  PLOP3.LUT P3, PT, PT, PT, UP0, 0x80, 0x8 ;  /* 0x000000000008781c */ /* 0x000fea0003f6f008 */
[----:B------:R-:W1:Y:S01]  /*5a80*/  @UP0 LDCU.64 UR6, c[0x0][0x888] ;  /* 0x00011100ff0607ac */ /* 0x000e620008000a00 */
[----:B------:R-:W-:Y:S07]  /*5a90*/  @UP0 UIMAD UR4, UR36, UR44, URZ ;  /* 0x0000002c240402a4 */ /* 0x000fee000f8e02ff */
[----:B------:R-:W-:Y:S01]  /*5aa0*/  @!P3 PRMT R171, R0, 0x7610, R171 ;  /* 0x0000761000abb816 */ /* 0x000fe200000000ab */
[----:B-1----:R-:W-:Y:S03]  /*5ab0*/  @UP0 UIMAD.WIDE UR6, UR4, 0x4, UR6 ;  /* 0x00000004040608a5 */ /* 0x002fe6000f8e0206 */
[----:B------:R-:W1:Y:S03]  /*5ac0*/  @!UP0 LDCU UR4, c[0x0][0x880] ;  /* 0x00011000ff0487ac */ /* 0x000e660008000800 */
[----:B------:R-:W-:Y:S01]  /*5ad0*/  IMAD.U32 R2, RZ, RZ, UR6 ;  /* 0x00000006ff027e24 */ /* 0x000fe2000f8e00ff */
[----:B------:R-:W-:Y:S05]  /*5ae0*/  MOV R3, UR7 ;  /* 0x0000000700037c02 */ /* 0x000fea0008000f00 */
[----:B-----5:R2:W5:Y:S02]  /*5af0*/  @P3 LDG.E R81, desc[UR46][R2.64] ;  /* 0x0000002e02513981 */ /* 0x020564000c1e1900 */
[----:B-12---:R-:W-:Y:S02]  /*5b00*/  @!P3 IMAD.U32 R81, RZ, RZ, UR4 ;  /* 0x00000004ff51be24 */ /* 0x006fe4000f8e00ff */
.L_x_97:
[----:B------:R-:W-:Y:S05]  /*5b10*/  @!P4 BRA `(.L_x_98) ;  /* 0x000000000020c947 */ /* 0x000fea0003800000 */
[----:B------:R-:W-:Y:S04]  /*5b20*/  ISETP.NE.U32.AND P3, PT, R164, RZ, PT ;  /* 0x000000ffa400720c */ /* 0x000fe80003f65070 */
[----:B------:R-:W-:Y:S11]  /*5b30*/  ISETP.NE.AND.EX P3, PT, R165, RZ, PT, P3 ;  /* 0x000000ffa500720c */ /* 0x000ff60003f65330 */
[----:B------:R-:W-:Y:S02]  /*5b40*/  @!UPT UIADD3 URZ, UPT, UPT, URZ, URZ, URZ ;  /* 0x000000fffffff290 */ /* 0x000fe4000fffe0ff */
[----:B------:R-:W1:Y:S01]  /*5b50*/  @P3 LDC.64 R2, c[0x0][0x8a8] ;  /* 0x00022a00ff023b82 */ /* 0x000e620000000a00 */
[----:B------:R-:W-:Y:S04]  /*5b60*/  @P3 IMAD R0, R166, UR36, RZ ;  /* 0x00000024a6003c24 */ /* 0x000fe8000f8e02ff */
[----:B-1----:R-:W-:Y:S05]  /*5b70*/  @P3 IMAD.WIDE R2, R0, 0x4, R2 ;  /* 0x0000000400023825 */ /* 0x002fea00078e0202 */
[----:B-----5:R1:W5:Y:S02]  /*5b80*/  @P3 LDG.E R78, desc[UR46][R2.64] ;  /* 0x0000002e024e3981 */ /* 0x020364000c1e1900 */
[----:B-1----:R-:W2:Y:S02]  /*5b90*/  @!P3 LDC R78, c[0x0][0x8a0] ;  /* 0x00022800ff4ebb82 */ /* 0x002ea40000000800 */
.L_x_98:
[----:B-----5:R-:W-:Y:S01]  /*5ba0*/  FSETP.NEU.AND P4, PT, R81, RZ, PT ;  /* 0x000000ff5100720b */ /* 0x020fe20003f8d000 */
[----:B------:R-:W-:Y:S01]  /*5bb0*/  BSSY B1, `(.L_x_99) ;  /* 0x0000047000017945 */ /* 0x000fe20003800000 */
[----:B------:R-:W-:Y:S01]  /*5bc0*/  SEL R5, RZ, 0xffffffff, P2 ;  /* 0xffffffffff057807 */ /* 0x000fe20001000000 */
[----:B------:R-:W-:Y:S01]  /*5bd0*/  IMAD.MOV.U32 R196, RZ, RZ, 0x1 ;  /* 0x00000001ffc47424 */ /* 0x000fe200078e00ff */
[----:B------:R-:W-:Y:S01]  /*5be0*/  LOP3.LUT P3, RZ, R171, 0xff, RZ, 0xc0, !PT ;  /* 0x000000ffabff7812 */ /* 0x000fe2000786c0ff */
[C---:B------:R-:W-:Y:S01]  /*5bf0*/  IMAD R80, R76.reuse, 0x100, R79 ;  /* 0x000001004c507824 */ /* 0x040fe200078e024f */
[----:B------:R-:W-:Y:S02]  /*5c00*/  @P1 SEL R0, RZ, 0xffffffff, P4 ;  /* 0xffffffffff001807 */ /* 0x000fe40002000000 */
[----:B------:R-:W-:Y:S02]  /*5c10*/  CS2R R162, SRZ ;  /* 0x0000000000a27805 */ /* 0x000fe4000001ff00 */
[----:B------:R-:W-:Y:S02]  /*5c20*/  LEA R3, R181, UR49, 0x3 ;  /* 0x00000031b5037c11 */ /* 0x000fe4000f8e18ff */
[----:B------:R-:W-:Y:S02]  /*5c30*/  CS2R R160, SRZ ;  /* 0x0000000000a07805 */ /* 0x000fe4000001ff00 */
[----:B------:R-:W-:Y:S02]  /*5c40*/  @P0 SEL R0, R5, R0, !P3 ;  /* 0x0000000005000207 */ /* 0x000fe40005800000 */
[----:B------:R-:W-:Y:S02]  /*5c50*/  CS2R R158, SRZ ;  /* 0x00000000009e7805 */ /* 0x000fe4000001ff00 */
[----:B------:R-:W-:Y:S02]  /*5c60*/  LEA R193, R76, UR49, 0x3 ;  /* 0x000000314cc17c11 */ /* 0x000fe4000f8e18ff */
[----:B------:R-:W-:Y:S02]  /*5c70*/  CS2R R156, SRZ ;  /* 0x00000000009c7805 */ /* 0x000fe4000001ff00 */
[----:B------:R-:W-:Y:S02]  /*5c80*/  @P1 LOP3.LUT R0, R0, 0x1, RZ, 0xc0, !PT ;  /* 0x0000000100001812 */ /* 0x000fe400078ec0ff */
[----:B------:R-:W-:Y:S02]  /*5c90*/  CS2R R154, SRZ ;  /* 0x00000000009a7805 */ /* 0x000fe4000001ff00 */
[----:B------:R-:W-:Y:S02]  /*5ca0*/  SHF.L.U32 R2, R183, 0x1f, RZ ;  /* 0x0000001fb7027819 */ /* 0x000fe400000006ff */
[----:B------:R-:W-:Y:S02]  /*5cb0*/  CS2R R152, SRZ ;  /* 0x0000000000987805 */ /* 0x000fe4000001ff00 */
[----:B------:R-:W-:Y:S02]  /*5cc0*/  ISETP.NE.U32.OR P6, PT, R0, 0x1, !P1 ;  /* 0x000000010000780c */ /* 0x000fe40004fc5470 */
[----:B------:R-:W-:Y:S02]  /*5cd0*/  CS2R R150, SRZ ;  /* 0x0000000000967805 */ /* 0x000fe4000001ff00 */
[----:B------:R-:W-:Y:S02]  /*5ce0*/  PLOP3.LUT P2, PT, PT, PT, UP1, 0x80, 0x8 ;  /* 0x000000000008781c */ /* 0x000fe40003f4f018 */
[----:B------:R-:W-:Y:S02]  /*5cf0*/  CS2R R148, SRZ ;  /* 0x0000000000947805 */ /* 0x000fe4000001ff00 */
[----:B------:R-:W-:Y:S02]  /*5d00*/  SEL R0, RZ, 0xffffffff, P4 ;  /* 0xffffffffff007807 */ /* 0x000fe40002000000 */
[----:B------:R-:W-:Y:S03]  /*5d10*/  P2R R198, PR, RZ, 0x40 ;  /* 0x00000040ffc67803 */ /* 0x000fe60000000000 */
[----:B------:R-:W-:Y:S04]  /*5d20*/  @P6 SHF.L.U32 R4, R180, 0x1f, RZ ;  /* 0x0000001fb4046819 */ /* 0x000fe800000006ff */
[----:B------:R-:W-:Y:S01]  /*5d30*/  @P2 SEL R0, R5, R0, !P3 ;  /* 0x0000000005002207 */ /* 0x000fe20005800000 */
[----:B------:R-:W1:Y:S03]  /*5d40*/  @P6 SYNCS.PHASECHK.TRANS64.TRYWAIT P1, [R3+URZ+0xe0], R4 ;  /* 0x0000e004030065a7 */ /* 0x000e6600080211ff */
[----:B------:R-:W-:Y:S04]  /*5d50*/  LOP3.LUT R0, R0, 0x1, RZ, 0xc0, !PT ;  /* 0x0000000100007812 */ /* 0x000fe800078ec0ff */
[----:B------:R-:W-:Y:S04]  /*5d60*/  ISETP.NE.U32.AND P5, PT, R0, 0x1, PT ;  /* 0x000000010000780c */ /* 0x000fe80003fa5070 */
[----:B------:R-:W-:Y:S01]  /*5d70*/  P2R R197, PR, RZ, 0x20 ;  /* 0x00000020ffc57803 */ /* 0x000fe20000000000 */
[----:B------:R3:W4:Y:S01]  /*5d80*/  SYNCS.PHASECHK.TRANS64.TRYWAIT P0, [R193+URZ+0x150], R2 ;  /* 0x00015002c10075a7 */ /* 0x00072200080011ff */
[----:B-1----:R-:W-:Y:S01]  /*5d90*/  @P6 SEL R196, RZ, 0x1, !P1 ;  /* 0x00000001ffc46807 */ /* 0x002fe20004800000 */
[----:B---3--:R-:W-:Y:S06]  /*5da0*/  @!P6 BRA `(.L_x_100) ;  /* 0x00000000009ce947 */ /* 0x008fec0003800000 */
[----:B------:R-:W-:Y:S01]  /*5db0*/  @P5 IMAD R6, R181, 0x2000, R186 ;  /* 0x00002000b5065824 */ /* 0x000fe200078e02ba */
[----:B------:R-:W-:Y:S01]  /*5dc0*/  ISETP.NE.AND P1, PT, R196, RZ, PT ;  /* 0x000000ffc400720c */ /* 0x000fe20003f25270 */
[----:B------:R-:W-:Y:S01]  /*5dd0*/  BSSY B0, `(.L_x_101) ;  /* 0x0000010000007945 */ /* 0x000fe20003800000 */
[----:B------:R-:W-:Y:S01]  /*5de0*/  CS2R R150, SRZ ;  /* 0x0000000000967805 */ /* 0x000fe2000001ff00 */
[--C-:B------:R-:W-:Y:S01]  /*5df0*/  @P5 IMAD R7, R187, -0x10, R6.reuse ;  /* 0xfffffff0bb075824 */ /* 0x100fe200078e0206 */
[----:B------:R-:W-:Y:S01]  /*5e00*/  CS2R R148, SRZ ;  /* 0x0000000000947805 */ /* 0x000fe2000001ff00 */
[----:B------:R-:W-:Y:S01]  /*5e10*/  @P5 IMAD R5, R185, -0x10, R6 ;  /* 0xfffffff0b9055824 */ /* 0x000fe200078e0206 */
[----:B------:R-:W-:Y:S01]  /*5e20*/  CS2R R158, SRZ ;  /* 0x00000000009e7805 */ /* 0x000fe2000001ff00 */
[----:B------:R-:W-:Y:S01]  /*5e30*/  @P5 IMAD R4, R184, 0x10, R7 ;  /* 0x00000010b8045824 */ /* 0x000fe200078e0207 */
[----:B------:R-:W-:Y:S02]  /*5e40*/  CS2R R156, SRZ ;  /* 0x00000000009c7805 */ /* 0x000fe4000001ff00 */
[----:B------:R-:W-:Y:S02]  /*5e50*/  CS2R R154, SRZ ;  /* 0x00000000009a7805 */ /* 0x000fe4000001ff00 */
[----:B------:R-:W-:Y:S02]  /*5e60*/  CS2R R152, SRZ ;  /* 0x0000000000987805 */ /* 0x000fe4000001ff00 */
[----:B------:R-:W-:Y:S02]  /*5e70*/  CS2R R162, SRZ ;  /* 0x0000000000a27805 */ /* 0x000fe4000001ff00 */
[----:B------:R-:W-:Y:S01]  /*5e80*/  CS2R R160, SRZ ;  /* 0x0000000000a07805 */ /* 0x000fe2000001ff00 */
[----:B------:R-:W-:Y:S06]  /*5e90*/  @P1 BRA `(.L_x_102) ;  /* 0x00000000000c1947 */ /* 0x000fec0003800000 */
[----:B------:R-:W-:Y:S04]  /*5ea0*/  SHF.L.U32 R0, R180, 0x1f, RZ ;  /* 0x0000001fb4007819 */ /* 0x000fe800000006ff */
[----:B------:R-:W1:Y:S02]  /*5eb0*/  SYNCS.PHASECHK.TRANS64.TRYWAIT P1, [R3+URZ+0xe0], R0 ;  /* 0x0000e000030075a7 */ /* 0x000e6400080211ff */
[----:B-1----:R-:W-:Y:S05]  /*5ec0*/  @!P1 BRA `(.L_x_103) ;  /* 0x0000006400249947 */ /* 0x002fea0003800000 */
.L_x_102:
[----:B------:R-:W-:Y:S05]  /*5ed0*/  BSYNC B0 ;  /* 0x0000000000007941 */ /* 0x000fea0003800000 */
.L_x_101:
[----:B------:R-:W-:Y:S01]  /*5ee0*/  ISETP.NE.AND P1, PT, R197, RZ, PT ;  /* 0x000000ffc500720c */ /* 0x000fe20003f25270 */
[----:B-1----:R-:W-:Y:S02]  /*5ef0*/  VIADD R3, R3, 0x100 ;  /* 0x0000010003037836 */ /* 0x002fe40000000000 */
[----:B------:R-:W-:Y:S02]  /*5f00*/  IMAD.U32 R0, RZ, RZ, UR37 ;  /* 0x00000025ff007e24 */ /* 0x000fe4000f8e00ff */
[----:B------:R-:W-:Y:S03]  /*5f10*/  VIADD R181, R181, 0x1 ;  /* 0x00000001b5b57836 */ /* 0x000fe60000000000 */
[----:B------:R-:W-:Y:S05]  /*5f20*/  PRMT R0, R0, 0x654, R3 ;  /* 0x0000065400007816 */ /* 0x000fea0000000003 */
[----:B------:R1:W3:Y:S04]  /*5f30*/  @P1 LDS.128 R148, [R6] ;  /* 0x0000000006941984 */ /* 0x0002e80000000c00 */
[----:B------:R1:W1:Y:S04]  /*5f40*/  @P1 LDS.128 R156, [R5+0x20] ;  /* 0x00002000059c1984 */ /* 0x0002680000000c00 */
[----:B------:R1:W1:Y:S04]  /*5f50*/  @P1 LDS.128 R152, [R7+0x10] ;  /* 0x0000100007981984 */ /* 0x0002680000000c00 */
[----:B------:R1:W1:Y:S01]  /*5f60*/  @P1 LDS.128 R160, [R4+0x10] ;  /* 0x0000100004a01984 */ /* 0x0002620000000c00 */
[C---:B------:R-:W-:Y:S01]  /*5f70*/  ISETP.NE.AND P1, PT, R181.reuse, 0x4, PT ;  /* 0x00000004b500780c */ /* 0x040fe20003f25270 */
[----:B------:R-:W-:Y:S01]  /*5f80*/  @!PT LDS RZ, [RZ] ;  /* 0x00000000fffff984 */ /* 0x000fe20000000800 */
[----:B------:R-:W-:Y:S01]  /*5f90*/  @!PT LDS RZ, [RZ] ;  /* 0x00000000fffff984 */ /* 0x000fe20000000800 */
[----:B------:R-:W-:Y:S01]  /*5fa0*/  @!PT LDS RZ, [RZ] ;  /* 0x00000000fffff984 */ /* 0x000fe20000000800 */
[----:B------:R-:W-:Y:S01]  /*5fb0*/  @!PT LDS RZ, [RZ] ;  /* 0x00000000fffff984 */ /* 0x000fe20000000800 */
[----:B------:R5:W-:Y:S06]  /*5fc0*/  MEMBAR.ALL.CTA ;  /* 0x0000000000007992 */ /* 0x000bec0000008000 */
[----:B-----5:R-:W5:Y:S01]  /*5fd0*/  FENCE.VIEW.ASYNC.S ;  /* 0x00000000000073c6 */ /* 0x020f620000000000 */
[----:B------:R-:W-:Y:S02]  /*5fe0*/  SEL R3, RZ, 0x1, P1 ;  /* 0x00000001ff037807 */ /* 0x000fe40000800000 */
[----:B------:R-:W-:Y:S02]  /*5ff0*/  SEL R181, R181, RZ, P1 ;  /* 0x000000ffb5b57207 */ /* 0x000fe40000800000 */
[----:B------:R-:W-:Y:S01]  /*6000*/  LOP3.LUT R180, R180, R3, RZ, 0x3c, !PT ;  /* 0x00000003b4b47212 */ /* 0x000fe200078e3cff */
[----:B-----5:R1:W-:Y:S06]  /*6010*/  SYNCS.ARRIVE.TRANS64.RED.A1T0 RZ, [R0+URZ], RZ ;  /* 0x000000ff00ff79a7 */ /* 0x0203ec00081004ff */
.L_x_100:
[----:B------:R-:W-:Y:S05]  /*6020*/  BSYNC B1 ;  /* 0x0000000000017941 */ /* 0x000fea0003800000 */
.L_x_99:
[----:B-1----:R-:W-:Y:S04]  /*6030*/  SHF.R.U32.HI R0, RZ, 0x15, R80 ;  /* 0x00000015ff007819 */ /* 0x002fe80000011650 */
[----:B------:R-:W-:Y:S01]  /*6040*/  LOP3.LUT P1, RZ, R0, 0x3, R173, 0x48, !PT ;  /* 0x0000000300ff7812 */ /* 0x000fe200078248ad */
[----:B------:R-:W-:Y:S01]  /*6050*/  @!UPT UIADD3 URZ, UPT, UPT, URZ, URZ, URZ ;  /* 0x000000fffffff290 */ /* 0x000fe2000fffe0ff */
[----:B----4-:R-:W-:Y:S11]  /*6060*/  @P0 BRA `(.L_x_104) ;  /* 0x0000000000080947 */ /* 0x010ff60003800000 */
[----:B------:R-:W1:Y:S02]  /*6070*/  SYNCS.PHASECHK.TRANS64.TRYWAIT P0, [R193+URZ+0x150], R2 ;  /* 0x00015002c10075a7 */ /* 0x000e6400080011ff */
[----:B-1----:R-:W-:Y:S05]  /*6080*/  @!P0 BRA `(.L_x_105) ;  /* 0x0000006000c88947 */ /* 0x002fea0003800000 */
.L_x_104:
[----:B------:R-:W-:Y:S04]  /*6090*/  BSSY.RECONVERGENT B6, `(.L_x_106) ;  /* 0x0000012000067945 */ /* 0x000fe80003800200 */
[----:B------:R-:W-:Y:S05]  /*60a0*/  @!P1 BRA `(.L_x_107) ;  /* 0x0000000000409947 */ /* 0x000fea0003800000 */
[----:B------:R-:W4:Y:S01]  /*60b0*/  LDCU.64 UR8, c[0x4][0x78] ;  /* 0x01000f00ff0877ac */ /* 0x000f220008000a00 */
[----:B------:R-:W-:Y:S01]  /*60c0*/  MOV R3, 0x0 ;  /* 0x0000000000037802 */ /* 0x000fe20000000f00 */
[----:B------:R-:W-:Y:S02]  /*60d0*/  HFMA2 R12, -RZ, RZ, 0, 5.9604644775390625e-08 ;  /* 0x00000001ff0c7431 */ /* 0x000fe400000001ff */
[----:B------:R-:W-:Y:S02]  /*60e0*/  IMAD.MOV.U32 R8, RZ, RZ, 0x192 ;  /* 0x00000192ff087424 */ /* 0x000fe400078e00ff */
[----:B------:R-:W-:Y:S01]  /*60f0*/  IMAD.MOV.U32 R13, RZ, RZ, RZ ;  /* 0x000000ffff0d7224 */ /* 0x000fe200078e00ff */
[----:B------:R-:W5:Y:S01]  /*6100*/  LDCU.64 UR6, c[0x4][0x80] ;  /* 0x01001000ff0677ac */ /* 0x000f620008000a00 */
[----:B-1----:R-:W1:Y:S01]  /*6110*/  LDC.64 R2, c[0x4][R3] ;  /* 0x0100000003027b82 */ /* 0x002e620000000a00 */
[----:B------:R-:W2:Y:S01]  /*6120*/  LDCU.64 UR4, c[0x4][0x18] ;  /* 0x01000300ff0477ac */ /* 0x000ea20008000a00 */
[----:B----4-:R-:W-:Y:S01]  /*6130*/  MOV R5, UR9 ;  /* 0x0000000900057c02 */ /* 0x010fe20008000f00 */
[----:B------:R-:W-:Y:S01]  /*6140*/  IMAD.U32 R4, RZ, RZ, UR8 ;  /* 0x00000008ff047e24 */ /* 0x000fe2000f8e00ff */
[----:B-----5:R-:W-:Y:S01]  /*6150*/  MOV R7, UR7 ;  /* 0x0000000700077c02 */ /* 0x020fe20008000f00 */
[----:B------:R-:W-:Y:S01]  /*6160*/  IMAD.U32 R6, RZ, RZ, UR6 ;  /* 0x00000006ff067e24 */ /* 0x000fe2000f8e00ff */
[----:B--2---:R-:W-:Y:S01]  /*6170*/  MOV R11, UR5 ;  /* 0x00000005000b7c02 */ /* 0x004fe20008000f00 */
[----:B------:R-:W-:Y:S02]  /*6180*/  IMAD.U32 R10, RZ, RZ, UR4 ;  /* 0x00000004ff0a7e24 */ /* 0x000fe4000f8e00ff */
[----:B------:R-:W-:Y:S07]  /*6190*/  LEPC R20, `(.L_x_107) ;  /* 0x000000001014794e */ /* 0x000fee0000000000 */
[----:B-1-3--:R-:W-:Y:S05]  /*61a0*/  CALL.ABS.NOINC R2 ;  /* 0x0000000002007343 */ /* 0x00afea0003c00000 */
.L_x_107:
[----:B------:R-:W-:Y:S05]  /*61b0*/  BSYNC.RECONVERGENT B6 ;  /* 0x0000000000067941 */ /* 0x000fea0003800200 */
.L_x_106:
[-C--:B---3--:R-:W-:Y:S01]  /*61c0*/  F2FP.F16.E4M3.UNPACK_B R83, R148.reuse ;  /* 0x00000094ff53723e */ /* 0x088fe200020006ff */
[----:B------:R-:W-:Y:S05]  /*61d0*/  WARPSYNC.ALL ;  /* 0x0000000000007948 */ /* 0x000fea0003800000 */
[----:B------:R-:W-:Y:S01]  /*61e0*/  R2UR UR4, R80 ;  /* 0x00000000500472ca */ /* 0x000fe200000e0000 */
[--C-:B------:R-:W-:Y:S01]  /*61f0*/  HADD2.F32 R82, -RZ, R83.reuse.H0_H0 ;  /* 0x20000053ff527230 */ /* 0x100fe20000004100 */
[----:B------:R-:W-:Y:S01]  /*6200*/  F2FP.F16.E4M3.UNPACK_B R85, R148.H1 ;  /* 0x00000094ff55723e */ /* 0x000fe200030006ff */
[----:B------:R-:W-:Y:S01]  /*6210*/  HADD2.F32 R83, -RZ, R83.H1_H1 ;  /* 0x30000053ff537230 */ /* 0x000fe20000004100 */
[-C--:B------:R-:W-:Y:S01]  /*6220*/  F2FP.F16.E4M3.UNPACK_B R87, R149.reuse ;  /* 0x00000095ff57723e */ /* 0x080fe200020006ff */
[----:B------:R-:W-:Y:S01]  /*6230*/  BSSY.RECONVERGENT B0, `(.L_x_108) ;  /* 0x000011d000007945 */ /* 0x000fe20003800200 */
[----:B------:R-:W-:Y:S01]  /*6240*/  F2FP.F16.E4M3.UNPACK_B R89, R149.H1 ;  /* 0x00000095ff59723e */ /* 0x000fe200030006ff */
[----:B------:R-:W-:Y:S01]  /*6250*/  HADD2.F32 R84, -RZ, R85.H0_H0 ;  /* 0x20000055ff547230 */ /* 0x000fe20000004100 */
[-C--:B------:R-:W-:Y:S01]  /*6260*/  F2FP.F16.E4M3.UNPACK_B R91, R150.reuse ;  /* 0x00000096ff5b723e */ /* 0x080fe200020006ff */
[----:B------:R-:W-:Y:S01]  /*6270*/  HADD2.F32 R88, -RZ, R87.H1_H1 ;  /* 0x30000057ff587230 */ /* 0x000fe20000004100 */
[----:B------:R-:W-:Y:S01]  /*6280*/  F2FP.F16.E4M3.UNPACK_B R93, R150.H1 ;  /* 0x00000096ff5d723e */ /* 0x000fe200030006ff */
[----:B------:R-:W-:Y:S01]  /*6290*/  HADD2.F32 R86, -RZ, R85.H1_H1 ;  /* 0x30000055ff567230 */ /* 0x000fe20000004100 */
[-C--:B------:R-:W-:Y:S01]  /*62a0*/  F2FP.F16.E4M3.UNPACK_B R95, R151.reuse ;  /* 0x00000097ff5f723e */ /* 0x080fe200020006ff */
[----:B------:R-:W2:Y:S01]  /*62b0*/  LDTM.x64 R4, tmem[UR4] ;  /* 0x00000004000479ee */ /* 0x000ea20008340000 */
[----:B------:R-:W-:Y:S01]  /*62c0*/  F2FP.F16.E4M3.UNPACK_B R97, R151.H1 ;  /* 0x00000097ff61723e */ /* 0x000fe200030006ff */
[----:B------:R-:W-:Y:S01]  /*62d0*/  HADD2.F32 R85, -RZ, R87.H0_H0 ;  /* 0x20000057ff557230 */ /* 0x000fe20000004100 */
[-C--:B------:R-:W-:Y:S01]  /*62e0*/  F2FP.F16.E4M3.UNPACK_B R99, R152.reuse ;  /* 0x00000098ff63723e */ /* 0x080fe200020006ff */
[----:B------:R-:W-:Y:S01]  /*62f0*/  HADD2.F32 R87, -RZ, R89.H0_H0 ;  /* 0x20000059ff577230 */ /* 0x000fe20000004100 */
[----:B------:R-:W-:Y:S01]  /*6300*/  F2FP.F16.E4M3.UNPACK_B R101, R152.H1 ;  /* 0x00000098ff65723e */ /* 0x000fe200030006ff */
[----:B------:R-:W-:Y:S01]  /*6310*/  HADD2.F32 R92, -RZ, R91.H1_H1 ;  /* 0x3000005bff5c7230 */ /* 0x000fe20000004100 */
[----:B------:R-:W-:Y:S01]  /*6320*/  SHF.L.U32 R199, R176, 0x4, RZ ;  /* 0x00000004b0c77819 */ /* 0x000fe200000006ff */
[----:B------:R-:W-:Y:S01]  /*6330*/  HADD2.F32 R96, -RZ, R95.H1_H1 ;  /* 0x3000005fff607230 */ /* 0x000fe20000004100 */
[----:B------:R-:W-:Y:S01]  /*6340*/  SHF.L.U32 R207, R175, 0x4, RZ ;  /* 0x00000004afcf7819 */ /* 0x000fe200000006ff */
[----:B------:R-:W-:Y:S01]  /*6350*/  HADD2.F32 R100, -RZ, R99.H1_H1 ;  /* 0x30000063ff647230 */ /* 0x000fe20000004100 */
[----:B------:R-:W-:Y:S01]  /*6360*/  IADD3 R192, PT, PT, R186, R199, RZ ;  /* 0x000000c7bac07210 */ /* 0x000fe20007ffe0ff */
[----:B------:R-:W-:Y:S01]  /*6370*/  HADD2.F32 R90, -RZ, R89.H1_H1 ;  /* 0x30000059ff5a7230 */ /* 0x000fe20000004100 */
[----:B------:R-:W-:Y:S01]  /*6380*/  SHF.L.U32 R205, R184, 0x4, RZ ;  /* 0x00000004b8cd7819 */ /* 0x000fe200000006ff */
[----:B------:R-:W-:Y:S01]  /*6390*/  HADD2.F32 R89, -RZ, R91.H0_H0 ;  /* 0x2000005bff597230 */ /* 0x000fe20000004100 */
[-C--:B------:R-:W-:Y:S01]  /*63a0*/  F2FP.F16.E4M3.UNPACK_B R103, R153.reuse ;  /* 0x00000099ff67723e */ /* 0x080fe200020006ff */
[--C-:B------:R-:W-:Y:S01]  /*63b0*/  HADD2.F32 R91, -RZ, R93.reuse.H0_H0 ;  /* 0x2000005dff5b7230 */ /* 0x100fe20000004100 */
[----:B------:R-:W-:Y:S01]  /*63c0*/  IADD3 R194, PT, PT, R205, R192, RZ ;  /* 0x000000c0cdc27210 */ /* 0x000fe20007ffe0ff */
[----:B------:R-:W-:Y:S01]  /*63d0*/  HADD2.F32 R94, -RZ, R93.H1_H1 ;  /* 0x3000005dff5e7230 */ /* 0x000fe20000004100 */
[----:B------:R-:W-:Y:S01]  /*63e0*/  F2FP.F16.E4M3.UNPACK_B R105, R153.H1 ;  /* 0x00000099ff69723e */ /* 0x000fe200030006ff */
[----:B------:R-:W-:Y:S01]  /*63f0*/  HADD2.F32 R93, -RZ, R95.H0_H0 ;  /* 0x2000005fff5d7230 */ /* 0x000fe20000004100 */
[-C--:B------:R-:W-:Y:S01]  /*6400*/  F2FP.F16.E4M3.UNPACK_B R107, R154.reuse ;  /* 0x0000009aff6b723e */ /* 0x080fe200020006ff */
[----:B------:R-:W-:Y:S01]  /*6410*/  HADD2.F32 R104, -RZ, R103.H1_H1 ;  /* 0x30000067ff687230 */ /* 0x000fe20000004100 */
[----:B------:R-:W-:Y:S01]  /*6420*/  F2FP.F16.E4M3.UNPACK_B R109, R154.H1 ;  /* 0x0000009aff6d723e */ /* 0x000fe200030006ff */
[C---:B--2---:R-:W-:Y:S01]  /*6430*/  FMUL R0, R78.reuse, R4 ;  /* 0x000000044e007220 */ /* 0x044fe20000400000 */
[C---:B-1----:R-:W-:Y:S01]  /*6440*/  FMUL R2, R78.reuse, R5 ;  /* 0x000000054e027220 */ /* 0x042fe20000400000 */
[C---:B------:R-:W-:Y:S01]  /*6450*/  FMUL R4, R78.reuse, R8 ;  /* 0x000000084e047220 */ /* 0x040fe20000400000 */
[C---:B------:R-:W-:Y:S01]  /*6460*/  FMUL R5, R78.reuse, R9 ;  /* 0x000000094e057220 */ /* 0x040fe20000400000 */
[C---:B------:R-:W-:Y:S01]  /*6470*/  FFMA R0, R81.reuse, R82, R0 ;  /* 0x0000005251007223 */ /* 0x040fe20000000000 */
[C---:B------:R-:W-:Y:S01]  /*6480*/  FFMA R2, R81.reuse, R83, R2 ;  /* 0x0000005351027223 */ /* 0x040fe20000000002 */
[C---:B------:R-:W-:Y:S01]  /*6490*/  FMUL R8, R78.reuse, R12 ;  /* 0x0000000c4e087220 */ /* 0x040fe20000400000 */
[C---:B------:R-:W-:Y:S01]  /*64a0*/  FMUL R9, R78.reuse, R13 ;  /* 0x0000000d4e097220 */ /* 0x040fe20000400000 */
[C---:B------:R-:W-:Y:S01]  /*64b0*/  FMUL R12, R78.reuse, R16 ;  /* 0x000000104e0c7220 */ /* 0x040fe20000400000 */
[C---:B------:R-:W-:Y:S01]  /*64c0*/  FMUL R13, R78.reuse, R17 ;  /* 0x000000114e0d7220 */ /* 0x040fe20000400000 */
[C---:B------:R-:W-:Y:S01]  /*64d0*/  FMUL R16, R78.reuse, R20 ;  /* 0x000000144e107220 */ /* 0x040fe20000400000 */
[C---:B------:R-:W-:Y:S01]  /*64e0*/  FMUL R17, R78.reuse, R21 ;  /* 0x000000154e117220 */ /* 0x040fe20000400000 */
[C---:B------:R-:W-:Y:S01]  /*64f0*/  FMUL R20, R78.reuse, R24 ;  /* 0x000000184e147220 */ /* 0x040fe20000400000 */
[C---:B------:R-:W-:Y:S01]  /*6500*/  FMUL R21, R78.reuse, R25 ;  /* 0x000000194e157220 */ /* 0x040fe20000400000 */
[----:B------:R-:W-:Y:S02]  /*6510*/  HADD2.F32 R108, -RZ, R107.H1_H1 ;  /* 0x3000006bff6c7230 */ /* 0x000fe40000004100 */
[C---:B------:R-:W-:Y:S01]  /*6520*/  FMUL R24, R78.reuse, R28 ;  /* 0x0000001c4e187220 */ /* 0x040fe20000400000 */
[C---:B------:R-:W-:Y:S01]  /*6530*/  FMUL R25, R78.reuse, R29 ;  /* 0x0000001d4e197220 */ /* 0x040fe20000400000 */
[C---:B------:R-:W-:Y:S01]  /*6540*/  FMUL R28, R78.reuse, R32 ;  /* 0x000000204e1c7220 */ /* 0x040fe20000400000 */
[C---:B------:R-:W-:Y:S01]  /*6550*/  FMUL R29, R78.reuse, R33 ;  /* 0x000000214e1d7220 */ /* 0x040fe20000400000 */
[C---:B------:R-:W-:Y:S01]  /*6560*/  FMUL R32, R78.reuse, R36 ;  /* 0x000000244e207220 */ /* 0x040fe20000400000 */
[----:B------:R-:W-:Y:S01]  /*6570*/  F2FP.F16.E4M3.UNPACK_B R111, R155 ;  /* 0x0000009bff6f723e */ /* 0x000fe200020006ff */
[C---:B------:R-:W-:Y:S01]  /*6580*/  FMUL R33, R78.reuse, R37 ;  /* 0x000000254e217220 */ /* 0x040fe20000400000 */
[C---:B------:R-:W-:Y:S01]  /*6590*/  FMUL R36, R78.reuse, R40 ;  /* 0x000000284e247220 */ /* 0x040fe20000400000 */
[----:B------:R-:W-:Y:S01]  /*65a0*/  F2FP.F16.E4M3.UNPACK_B R113, R155.H1 ;  /* 0x0000009bff71723e */ /* 0x000fe200030006ff */
[C---:B------:R-:W-:Y:S01]  /*65b0*/  FMUL R37, R78.reuse, R41 ;  /* 0x000000294e257220 */ /* 0x040fe20000400000 */
[----:B------:R-:W-:Y:S02]  /*65c0*/  HADD2.F32 R112, -RZ, R111.H1_H1 ;  /* 0x3000006fff707230 */ /* 0x000fe40000004100 */
        /* <DEDUP_REMOVED lines=26> */
[C---:B------:R-:W-:Y:S01]  /*6770*/  FFMA R3, R81.reuse, R84, R3 ;  /* 0x0000005451037223 */ /* 0x040fe20000000003 */
[C---:B------:R-:W-:Y:S01]  /*6780*/  FFMA R7, R81.reuse, R86, R7 ;  /* 0x0000005651077223 */ /* 0x040fe20000000007 */
[----:B------:R-:W-:Y:S01]  /*6790*/  F2FP.F16.E4M3.UNPACK_B R131, R160 ;  /* 0x000000a0ff83723e */ /* 0x000fe200020006ff */
[C---:B------:R-:W-:Y:S01]  /*67a0*/  FFMA R4, R81.reuse, R85, R4 ;  /* 0x0000005551047223 */ /* 0x040fe20000000004 */
[C---:B------:R-:W-:Y:S01]  /*67b0*/  FFMA R5, R81.reuse, R88, R5 ;  /* 0x0000005851057223 */ /* 0x040fe20000000005 */
[----:B------:R-:W-:Y:S01]  /*67c0*/  F2FP.F16.E4M3.UNPACK_B R133, R160.H1 ;  /* 0x000000a0ff85723e */ /* 0x000fe200030006ff */
[----:B------:R-:W-:Y:S01]  /*67d0*/  FFMA R6, R81, R87, R6 ;  /* 0x0000005751067223 */ /* 0x000fe20000000006 */
[----:B------:R-:W-:Y:S01]  /*67e0*/  F2FP.SATFINITE.E4M3.F32.PACK_AB_MERGE_C R195, R7, R3, RZ ;  /* 0x0000000307c3723e */ /* 0x000fe200048070ff */
[----:B------:R-:W-:Y:S02]  /*67f0*/  HADD2.F32 R128, -RZ, R127.H1_H1 ;  /* 0x3000007fff807230 */ /* 0x000fe40000004100 */
[----:B------:R-:W-:Y:S01]  /*6800*/  FMUL R11, R78, R11 ;  /* 0x0000000b4e0b7220 */ /* 0x000fe20000400000 */
[----:B------:R-:W-:Y:S01]  /*6810*/  HADD2.F32 R132, -RZ, R131.H1_H1 ;  /* 0x30000083ff847230 */ /* 0x000fe20000004100 */
[----:B------:R-:W-:Y:S01]  /*6820*/  F2FP.SATFINITE.E4M3.F32.PACK_AB_MERGE_C R200, R2, R0, R195 ;  /* 0x0000000002c8723e */ /* 0x000fe200048070c3 */
[----:B------:R-:W-:Y:S01]  /*6830*/  FMUL R10, R78, R14 ;  /* 0x0000000e4e0a7220 */ /* 0x000fe20000400000 */
[----:B------:R-:W-:Y:S01]  /*6840*/  IADD3 R195, PT, PT, R186, R207, RZ ;  /* 0x000000cfbac37210 */ /* 0x000fe20007ffe0ff */
[C---:B------:R-:W-:Y:S01]  /*6850*/  FFMA R11, R81.reuse, R90, R11 ;  /* 0x0000005a510b7223 */ /* 0x040fe2000000000b */
[C---:B------:R-:W-:Y:S01]  /*6860*/  FFMA R8, R81.reuse, R89, R8 ;  /* 0x0000005951087223 */ /* 0x040fe20000000008 */
[C---:B------:R-:W-:Y:S01]  /*6870*/  FFMA R9, R81.reuse, R92, R9 ;  /* 0x0000005c51097223 */ /* 0x040fe20000000009 */
[--C-:B------:R-:W-:Y:S02]  /*6880*/  HADD2.F32 R95, -RZ, R97.reuse.H0_H0 ;  /* 0x20000061ff5f7230 */ /* 0x100fe40000004100 */
[----:B------:R-:W-:Y:S01]  /*6890*/  FFMA R10, R81, R91, R10 ;  /* 0x0000005b510a7223 */ /* 0x000fe2000000000a */
[----:B------:R-:W-:Y:S01]  /*68a0*/  F2FP.SATFINITE.E4M3.F32.PACK_AB_MERGE_C R201, R11, R6, RZ ;  /* 0x000000060bc9723e */ /* 0x000fe200048070ff */
[C---:B------:R-:W-:Y:S01]  /*68b0*/  FMUL R15, R78.reuse, R15 ;  /* 0x0000000f4e0f7220 */ /* 0x040fe20000400000 */
[----:B------:R-:W-:Y:S02]  /*68c0*/  HADD2.F32 R98, -RZ, R97.H1_H1 ;  /* 0x30000061ff627230 */ /* 0x000fe40000004100 */
[C---:B------:R-:W-:Y:S01]  /*68d0*/  FMUL R14, R78.reuse, R18 ;  /* 0x000000124e0e7220 */ /* 0x040fe20000400000 */
[----:B------:R-:W-:Y:S01]  /*68e0*/  F2FP.SATFINITE.E4M3.F32.PACK_AB_MERGE_C R201, R5, R4, R201 ;  /* 0x0000000405c9723e */ /* 0x000fe200048070c9 */
[----:B------:R-:W-:Y:S02]  /*68f0*/  HADD2.F32 R97, -RZ, R99.H0_H0 ;  /* 0x20000063ff617230 */ /* 0x000fe40000004100 */
[C---:B------:R-:W-:Y:S01]  /*6900*/  FFMA R15, R81.reuse, R94, R15 ;  /* 0x0000005e510f7223 */ /* 0x040fe2000000000f */
[C---:B------:R-:W-:Y:S01]  /*6910*/  FFMA R12, R81.reuse, R93, R12 ;  /* 0x0000005d510c7223 */ /* 0x040fe2000000000c */
[----:B------:R-:W-:Y:S01]  /*6920*/  FFMA R13, R81, R96, R13 ;  /* 0x00000060510d7223 */ /* 0x000fe2000000000d */
[----:B------:R-:W-:Y:S01]  /*6930*/  F2FP.F16.E4M3.UNPACK_B R135, R161 ;  /* 0x000000a1ff87723e */ /* 0x000fe200020006ff */
[--C-:B------:R-:W-:Y:S01]  /*6940*/  HADD2.F32 R99, -RZ, R101.reuse.H0_H0 ;  /* 0x20000065ff637230 */ /* 0x100fe20000004100 */
[----:B------:R-:W-:Y:S01]  /*6950*/  F2FP.SATFINITE.E4M3.F32.PACK_AB_MERGE_C R202, R15, R10, RZ ;  /* 0x0000000a0fca723e */ /* 0x000fe200048070ff */
[----:B------:R-:W-:Y:S01]  /*6960*/  FFMA R14, R81, R95, R14 ;  /* 0x0000005f510e7223 */ /* 0x000fe2000000000e */
[C---:B------:R-:W-:Y:S01]  /*6970*/  FMUL R19, R78.reuse, R19 ;  /* 0x000000134e137220 */ /* 0x040fe20000400000 */
[----:B------:R-:W-:Y:S01]  /*6980*/  HADD2.F32 R102, -RZ, R101.H1_H1 ;  /* 0x30000065ff667230 */ /* 0x000fe20000004100 */
[----:B------:R-:W-:Y:S01]  /*6990*/  F2FP.SATFINITE.E4M3.F32.PACK_AB_MERGE_C R202, R9, R8, R202 ;  /* 0x0000000809ca723e */ /* 0x000fe200048070ca */
[----:B------:R-:W-:Y:S02]  /*69a0*/  HADD2.F32 R101, -RZ, R103.H0_H0 ;  /* 0x20000067ff657230 */ /* 0x000fe40000004100 */
[C---:B------:R-:W-:Y:S01]  /*69b0*/  FFMA R19, R81.reuse, R98, R19 ;  /* 0x0000006251137223 */ /* 0x040fe20000000013 */
[C---:B------:R-:W-:Y:S01]  /*69c0*/  FFMA R16, R81.reuse, R97, R16 ;  /* 0x0000006151107223 */ /* 0x040fe20000000010 */
[----:B------:R-:W-:Y:S01]  /*69d0*/  FFMA R17, R81, R100, R17 ;  /* 0x0000006451117223 */ /* 0x000fe20000000011 */
[----:B------:R-:W-:Y:S02]  /*69e0*/  HADD2.F32 R136, -RZ, R135.H1_H1 ;  /* 0x30000087ff887230 */ /* 0x000fe40000004100 */
[C---:B------:R-:W-:Y:S01]  /*69f0*/  FMUL R18, R78.reuse, R22 ;  /* 0x000000164e127220 */ /* 0x040fe20000400000 */
[----:B------:R-:W-:Y:S01]  /*6a00*/  F2FP.F16.E4M3.UNPACK_B R137, R161.H1 ;  /* 0x000000a1ff89723e */ /* 0x000fe200030006ff */
[C---:B------:R-:W-:Y:S01]  /*6a10*/  FMUL R23, R78.reuse, R23 ;  /* 0x000000174e177220 */ /* 0x040fe20000400000 */
[--C-:B------:R-:W-:Y:S01]  /*6a20*/  HADD2.F32 R103, -RZ, R105.reuse.H0_H0 ;  /* 0x20000069ff677230 */ /* 0x100fe20000004100 */
[----:B------:R-:W-:Y:S01]  /*6a30*/  F2FP.SATFINITE.E4M3.F32.PACK_AB_MERGE_C R203, R19, R14, RZ ;  /* 0x0000000e13cb723e */ /* 0x000fe200048070ff */
[C---:B------:R-:W-:Y:S01]  /*6a40*/  FFMA R18, R81.reuse, R99, R18 ;  /* 0x0000006351127223 */ /* 0x040fe20000000012 */
[C---:B------:R-:W-:Y:S01]  /*6a50*/  FFMA R23, R81.reuse, R102, R23 ;  /* 0x0000006651177223 */ /* 0x040fe20000000017 */
[----:B------:R-:W-:Y:S01]  /*6a60*/  FFMA R20, R81, R101, R20 ;  /* 0x0000006551147223 */ /* 0x000fe20000000014 */
[----:B------:R-:W-:Y:S01]  /*6a70*/  F2FP.F16.E4M3.UNPACK_B R139, R162 ;  /* 0x000000a2ff8b723e */ /* 0x000fe200020006ff */
[----:B------:R-:W-:Y:S01]  /*6a80*/  HADD2.F32 R106, -RZ, R105.H1_H1 ;  /* 0x30000069ff6a7230 */ /* 0x000fe20000004100 */
[----:B------:R-:W-:Y:S01]  /*6a90*/  F2FP.SATFINITE.E4M3.F32.PACK_AB_MERGE_C R203, R13, R12, R203 ;  /* 0x0000000c0dcb723e */ /* 0x000fe200048070cb */
[----:B------:R-:W-:Y:S01]  /*6aa0*/  FFMA R21, R81, R104, R21 ;  /* 0x0000006851157223 */ /* 0x000fe20000000015 */
[----:B------:R-:W-:Y:S01]  /*6ab0*/  F2FP.SATFINITE.E4M3.F32.PACK_AB_MERGE_C R208, R23, R18, RZ ;  /* 0x0000001217d0723e */ /* 0x000fe200048070ff */
[----:B------:R-:W-:Y:S02]  /*6ac0*/  HADD2.F32 R105, -RZ, R107.H0_H0 ;  /* 0x2000006bff697230 */ /* 0x000fe40000004100 */
[C---:B------:R-:W-:Y:S01]  /*6ad0*/  FMUL R22, R78.reuse, R26 ;  /* 0x0000001a4e167220 */ /* 0x040fe20000400000 */
[----:B------:R1:W-:Y:S01]  /*6ae0*/  STS.128 [R172+UR49+0x8200], R200 ;  /* 0x008200c8ac007988 */ /* 0x0003e20008000c31 */
[----:B------:R-:W-:Y:S01]  /*6af0*/  F2FP.SATFINITE.E4M3.F32.PACK_AB_MERGE_C R208, R17, R16, R208 ;  /* 0x0000001011d0723e */ /* 0x000fe200048070d0 */
[----:B------:R-:W-:Y:S02]  /*6b00*/  HADD2.F32 R140, -RZ, R139.H1_H1 ;  /* 0x3000008bff8c7230 */ /* 0x000fe40000004100 */
[C---:B------:R-:W-:Y:S01]  /*6b10*/  FFMA R22, R81.reuse, R103, R22 ;  /* 0x0000006751167223 */ /* 0x040fe20000000016 */
[C---:B------:R-:W-:Y:S01]  /*6b20*/  FMUL R27, R78.reuse, R27 ;  /* 0x0000001b4e1b7220 */ /* 0x040fe20000400000 */
[--C-:B------:R-:W-:Y:S02]  /*6b30*/  HADD2.F32 R107, -RZ, R109.reuse.H0_H0 ;  /* 0x2000006dff6b7230 */ /* 0x100fe40000004100 */
[C---:B------:R-:W-:Y:S01]  /*6b40*/  FMUL R26, R78.reuse, R30 ;  /* 0x0000001e4e1a7220 */ /* 0x040fe20000400000 */
[----:B------:R-:W-:Y:S02]  /*6b50*/  HADD2.F32 R110, -RZ, R109.H1_H1 ;  /* 0x3000006dff6e7230 */ /* 0x000fe40000004100 */
[C---:B------:R-:W-:Y:S01]  /*6b60*/  FFMA R27, R81.reuse, R106, R27 ;  /* 0x0000006a511b7223 */ /* 0x040fe2000000001b */
[C---:B------:R-:W-:Y:S01]  /*6b70*/  FFMA R24, R81.reuse, R105, R24 ;  /* 0x0000006951187223 */ /* 0x040fe20000000018 */
[----:B------:R-:W-:Y:S01]  /*6b80*/  FFMA R25, R81, R108, R25 ;  /* 0x0000006c51197223 */ /* 0x000fe20000000019 */
[----:B------:R-:W-:Y:S01]  /*6b90*/  F2FP.F16.E4M3.UNPACK_B R141, R162.H1 ;  /* 0x000000a2ff8d723e */ /* 0x000fe200030006ff */
[----:B------:R-:W-:Y:S01]  /*6ba0*/  HADD2.F32 R109, -RZ, R111.H0_H0 ;  /* 0x2000006fff6d7230 */ /* 0x000fe20000004100 */
[----:B------:R-:W-:Y:S01]  /*6bb0*/  F2FP.SATFINITE.E4M3.F32.PACK_AB_MERGE_C R209, R27, R22, RZ ;  /* 0x000000161bd1723e */ /* 0x000fe200048070ff */
[----:B------:R-:W-:Y:S01]  /*6bc0*/  FFMA R26, R81, R107, R26 ;  /* 0x0000006b511a7223 */ /* 0x000fe2000000001a */
[C---:B------:R-:W-:Y:S01]  /*6bd0*/  FMUL R31, R78.reuse, R31 ;  /* 0x0000001f4e1f7220 */ /* 0x040fe20000400000 */
[--C-:B------:R-:W-:Y:S01]  /*6be0*/  HADD2.F32 R111, -RZ, R113.reuse.H0_H0 ;  /* 0x20000071ff6f7230 */ /* 0x100fe20000004100 */
[----:B------:R-:W-:Y:S01]  /*6bf0*/  F2FP.SATFINITE.E4M3.F32.PACK_AB_MERGE_C R209, R21, R20, R209 ;  /* 0x0000001415d1723e */ /* 0x000fe200048070d1 */
[----:B------:R-:W-:Y:S02]  /*6c00*/  HADD2.F32 R114, -RZ, R113.H1_H1 ;  /* 0x30000071ff727230 */ /* 0x000fe40000004100 */
[C---:B------:R-:W-:Y:S01]  /*6c10*/  FFMA R31, R81.reuse, R110, R31 ;  /* 0x0000006e511f7223 */ /* 0x040fe2000000001f */
[C---:B------:R-:W-:Y:S01]  /*6c20*/  FFMA R28, R81.reuse, R109, R28 ;  /* 0x0000006d511c7223 */ /* 0x040fe2000000001c */
[----:B------:R-:W-:Y:S01]  /*6c30*/  FFMA R29, R81, R112, R29 ;  /* 0x00000070511d7223 */ /* 0x000fe2000000001d */
[----:B------:R-:W-:Y:S02]  /*6c40*/  HADD2.F32 R113, -RZ, R115.H0_H0 ;  /* 0x20000073ff717230 */ /* 0x000fe40000004100 */
[C---:B------:R-:W-:Y:S01]  /*6c50*/  FMUL R30, R78.reuse, R34 ;  /* 0x000000224e1e7220 */ /* 0x040fe20000400000 */
[----:B------:R-:W-:Y:S01]  /*6c60*/  F2FP.F16.E4M3.UNPACK_B R143, R163 ;  /* 0x000000a3ff8f723e */ /* 0x000fe200020006ff */
[C---:B------:R-:W-:Y:S01]  /*6c70*/  FMUL R35, R78.reuse, R35 ;  /* 0x000000234e237220 */ /* 0x040fe20000400000 */
[----:B------:R-:W-:Y:S01]  /*6c80*/  HADD2.F32 R115, -RZ, R117.H0_H0 ;  /* 0x20000075ff737230 */ /* 0x000fe20000004100 */
[----:B------:R-:W-:Y:S01]  /*6c90*/  F2FP.SATFINITE.E4M3.F32.PACK_AB_MERGE_C R210, R31, R26, RZ ;  /* 0x0000001a1fd2723e */ /* 0x000fe200048070ff */
[C---:B------:R-:W-:Y:S01]  /*6ca0*/  FFMA R30, R81.reuse, R111, R30 ;  /* 0x0000006f511e7223 */ /* 0x040fe2000000001e */
[C---:B------:R-:W-:Y:S01]  /*6cb0*/  FFMA R35, R81.reuse, R114, R35 ;  /* 0x0000007251237223 */ /* 0x040fe20000000023 */
[C---:B------:R-:W-:Y:S01]  /*6cc0*/  FFMA R32, R81.reuse, R113, R32 ;  /* 0x0000007151207223 */ /* 0x040fe20000000020 */
[----:B------:R-:W-:Y:S01]  /*6cd0*/  F2FP.F16.E4M3.UNPACK_B R145, R163.H1 ;  /* 0x000000a3ff91723e */ /* 0x000fe200030006ff */
[----:B------:R-:W-:Y:S01]  /*6ce0*/  FFMA R33, R81, R116, R33 ;  /* 0x0000007451217223 */ /* 0x000fe20000000021 */
[----:B------:R-:W-:Y:S01]  /*6cf0*/  F2FP.SATFINITE.E4M3.F32.PACK_AB_MERGE_C R210, R25, R24, R210 ;  /* 0x0000001819d2723e */ /* 0x000fe200048070d2 */
[----:B------:R-:W-:Y:S01]  /*6d00*/  HADD2.F32 R144, -RZ, R143.H1_H1 ;  /* 0x3000008fff907230 */ /* 0x000fe20000004100 */
[----:B------:R-:W-:Y:S01]  /*6d10*/  F2FP.SATFINITE.E4M3.F32.PACK_AB_MERGE_C R211, R35, R30, RZ ;  /* 0x0000001e23d3723e */ /* 0x000fe200048070ff */
[----:B------:R-:W-:Y:S02]  /*6d20*/  HADD2.F32 R118, -RZ, R117.H1_H1 ;  /* 0x30000075ff767230 */ /* 0x000fe40000004100 */
[C---:B------:R-:W-:Y:S01]  /*6d30*/  FMUL R34, R78.reuse, R38 ;  /* 0x000000264e227220 */ /* 0x040fe20000400000 */
[----:B------:R-:W-:Y:S01]  /*6d40*/  HADD2.F32 R117, -RZ, R119.H0_H0 ;  /* 0x20000077ff757230 */ /* 0x000fe20000004100 */
[----:B------:R-:W-:Y:S01]  /*6d50*/  F2FP.SATFINITE.E4M3.F32.PACK_AB_MERGE_C R211, R29, R28, R211 ;  /* 0x0000001c1dd3723e */ /* 0x000fe200048070d3 */
[C---:B------:R-:W-:Y:S01]  /*6d60*/  FMUL R39, R78.reuse, R39 ;  /* 0x000000274e277220 */ /* 0x040fe20000400000 */
[--C-:B------:R-:W-:Y:S02]  /*6d70*/  HADD2.F32 R119, -RZ, R121.reuse.H0_H0 ;  /* 0x20000079ff777230 */ /* 0x100fe40000004100 */
[C---:B------:R-:W-:Y:S01]  /*6d80*/  FFMA R34, R81.reuse, R115, R34 ;  /* 0x0000007351227223 */ /* 0x040fe20000000022 */
[----:B------:R-:W-:Y:S01]  /*6d90*/  HADD2.F32 R122, -RZ, R121.H1_H1 ;  /* 0x30000079ff7a7230 */ /* 0x000fe20000004100 */
[----:B------:R1:W-:Y:S01]  /*6da0*/  STS.128 [R192+0x8010], R208 ;  /* 0x008010d0c0007388 */ /* 0x0003e20000000c00 */
[----:B------:R-:W-:Y:S02]  /*6db0*/  HADD2.F32 R121, -RZ, R123.H0_H0 ;  /* 0x2000007bff797230 */ /* 0x000fe40000004100 */
[C---:B------:R-:W-:Y:S01]  /*6dc0*/  FFMA R39, R81.reuse, R118, R39 ;  /* 0x0000007651277223 */ /* 0x040fe20000000027 */
[C---:B------:R-:W-:Y:S01]  /*6dd0*/  FFMA R36, R81.reuse, R117, R36 ;  /* 0x0000007551247223 */ /* 0x040fe20000000024 */
[----:B------:R-:W-:Y:S01]  /*6de0*/  FFMA R37, R81, R120, R37 ;  /* 0x0000007851257223 */ /* 0x000fe20000000025 */
[C---:B------:R-:W-:Y:S01]  /*6df0*/  FMUL R38, R78.reuse, R42 ;  /* 0x0000002a4e267220 */ /* 0x040fe20000400000 */
[----:B------:R-:W-:Y:S01]  /*6e00*/  ISETP.NE.AND P0, PT, R189, RZ, PT ;  /* 0x000000ffbd00720c */ /* 0x000fe20003f05270 */
[C---:B------:R-:W-:Y:S01]  /*6e10*/  FMUL R43, R78.reuse, R43 ;  /* 0x0000002b4e2b7220 */ /* 0x040fe20000400000 */
[--C-:B------:R-:W-:Y:S01]  /*6e20*/  HADD2.F32 R123, -RZ, R125.reuse.H0_H0 ;  /* 0x2000007dff7b7230 */ /* 0x100fe20000004100 */
[----:B------:R-:W-:Y:S01]  /*6e30*/  F2FP.SATFINITE.E4M3.F32.PACK_AB_MERGE_C R212, R39, R34, RZ ;  /* 0x0000002227d4723e */ /* 0x000fe200048070ff */
[C---:B------:R-:W-:Y:S01]  /*6e40*/  FFMA R38, R81.reuse, R119, R38 ;  /* 0x0000007751267223 */ /* 0x040fe20000000026 */
[C---:B------:R-:W-:Y:S01]  /*6e50*/  FFMA R43, R81.reuse, R122, R43 ;  /* 0x0000007a512b7223 */ /* 0x040fe2000000002b */
[----:B------:R-:W-:Y:S01]  /*6e60*/  FFMA R40, R81, R121, R40 ;  /* 0x0000007951287223 */ /* 0x000fe20000000028 */
[----:B------:R-:W-:Y:S01]  /*6e70*/  F2FP.SATFINITE.E4M3.F32.PACK_AB_MERGE_C R212, R33, R32, R212 ;  /* 0x0000002021d4723e */ /* 0x000fe200048070d4 */
[----:B------:R-:W-:Y:S01]  /*6e80*/  FFMA R41, R81, R124, R41 ;  /* 0x0000007c51297223 */ /* 0x000fe20000000029 */
[----:B------:R-:W-:Y:S01]  /*6e90*/  HADD2.F32 R126, -RZ, R125.H1_H1 ;  /* 0x3000007dff7e7230 */ /* 0x000fe20000004100 */
[----:B------:R-:W-:Y:S01]  /*6ea0*/  F2FP.SATFINITE.E4M3.F32.PACK_AB_MERGE_C R213, R43, R38, RZ ;  /* 0x000000262bd5723e */ /* 0x000fe200048070ff */
[----:B------:R-:W-:Y:S02]  /*6eb0*/  HADD2.F32 R125, -RZ, R127.H0_H0 ;  /* 0x2000007fff7d7230 */ /* 0x000fe40000004100 */
[C---:B------:R-:W-:Y:S01]  /*6ec0*/  FMUL R42, R78.reuse, R46 ;  /* 0x0000002e4e2a7220 */ /* 0x040fe20000400000 */
[----:B------:R-:W-:Y:S01]  /*6ed0*/  FMUL R47, R78, R47 ;  /* 0x0000002f4e2f7220 */ /* 0x000fe20000400000 */
[--C-:B------:R-:W-:Y:S01]  /*6ee0*/  HADD2.F32 R127, -RZ, R129.reuse.H0_H0 ;  /* 0x20000081ff7f7230 */ /* 0x100fe20000004100 */
[----:B------:R-:W-:Y:S01]  /*6ef0*/  F2FP.SATFINITE.E4M3.F32.PACK_AB_MERGE_C R213, R37, R36, R213 ;  /* 0x0000002425d5723e */ /* 0x000fe200048070d5 */
[C---:B------:R-:W-:Y:S01]  /*6f00*/  FFMA R42, R81.reuse, R123, R42 ;  /* 0x0000007b512a7223 */ /* 0x040fe2000000002a */
[C---:B------:R-:W-:Y:S01]  /*6f10*/  FFMA R47, R81.reuse, R126, R47 ;  /* 0x0000007e512f7223 */ /* 0x040fe2000000002f */
[C---:B------:R-:W-:Y:S01]  /*6f20*/  FFMA R44, R81.reuse, R125, R44 ;  /* 0x0000007d512c7223 */ /* 0x040fe2000000002c */
[----:B------:R-:W-:Y:S01]  /*6f30*/  ISETP.NE.AND P6, PT, R198, RZ, PT ;  /* 0x000000ffc600720c */ /* 0x000fe20003fc5270 */
[----:B------:R-:W-:Y:S01]  /*6f40*/  FFMA R45, R81, R128, R45 ;  /* 0x00000080512d7223 */ /* 0x000fe2000000002d */
[----:B------:R-:W-:Y:S01]  /*6f50*/  HADD2.F32 R130, -RZ, R129.H1_H1 ;  /* 0x30000081ff827230 */ /* 0x000fe20000004100 */
[----:B------:R-:W-:Y:S01]  /*6f60*/  F2FP.SATFINITE.E4M3.F32.PACK_AB_MERGE_C R214, R47, R42, RZ ;  /* 0x0000002a2fd6723e */ /* 0x000fe200048070ff */
[----:B------:R-:W-:Y:S02]  /*6f70*/  HADD2.F32 R129, -RZ, R131.H0_H0 ;  /* 0x20000083ff817230 */ /* 0x000fe40000004100 */
[C---:B------:R-:W-:Y:S01]  /*6f80*/  FMUL R46, R78.reuse, R50 ;  /* 0x000000324e2e7220 */ /* 0x040fe20000400000 */
[C---:B------:R-:W-:Y:S01]  /*6f90*/  FMUL R51, R78.reuse, R51 ;  /* 0x000000334e337220 */ /* 0x040fe20000400000 */
[--C-:B------:R-:W-:Y:S02]  /*6fa0*/  HADD2.F32 R131, -RZ, R133.reuse.H0_H0 ;  /* 0x20000085ff837230 */ /* 0x100fe40000004100 */
[C---:B------:R-:W-:Y:S01]  /*6fb0*/  FMUL R50, R78.reuse, R54 ;  /* 0x000000364e327220 */ /* 0x040fe20000400000 */
[C---:B------:R-:W-:Y:S01]  /*6fc0*/  FFMA R46, R81.reuse, R127, R46 ;  /* 0x0000007f512e7223 */ /* 0x040fe2000000002e */
[----:B------:R-:W-:Y:S02]  /*6fd0*/  HADD2.F32 R134, -RZ, R133.H1_H1 ;  /* 0x30000085ff867230 */ /* 0x000fe40000004100 */
[C---:B------:R-:W-:Y:S01]  /*6fe0*/  FFMA R51, R81.reuse, R130, R51 ;  /* 0x0000008251337223 */ /* 0x040fe20000000033 */
[----:B------:R-:W-:Y:S02]  /*6ff0*/  HADD2.F32 R133, -RZ, R135.H0_H0 ;  /* 0x20000087ff857230 */ /* 0x000fe40000004100 */
[C---:B------:R-:W-:Y:S01]  /*7000*/  FMUL R55, R78.reuse, R55 ;  /* 0x000000374e377220 */ /* 0x040fe20000400000 */
[C---:B------:R-:W-:Y:S01]  /*7010*/  FFMA R48, R81.reuse, R129, R48 ;  /* 0x0000008151307223 */ /* 0x040fe20000000030 */
[C---:B------:R-:W-:Y:S01]  /*7020*/  FFMA R49, R81.reuse, R132, R49 ;  /* 0x0000008451317223 */ /* 0x040fe20000000031 */
[--C-:B------:R-:W-:Y:S02]  /*7030*/  HADD2.F32 R135, -RZ, R137.reuse.H0_H0 ;  /* 0x20000089ff877230 */ /* 0x100fe40000004100 */
[C---:B------:R-:W-:Y:S01]  /*7040*/  FFMA R50, R81.reuse, R131, R50 ;  /* 0x0000008351327223 */ /* 0x040fe20000000032 */
[----:B------:R-:W-:Y:S02]  /*7050*/  HADD2.F32 R138, -RZ, R137.H1_H1 ;  /* 0x30000089ff8a7230 */ /* 0x000fe40000004100 */
[C---:B------:R-:W-:Y:S01]  /*7060*/  FMUL R54, R78.reuse, R58 ;  /* 0x0000003a4e367220 */ /* 0x040fe20000400000 */
[----:B------:R-:W-:Y:S02]  /*7070*/  HADD2.F32 R137, -RZ, R139.H0_H0 ;  /* 0x2000008bff897230 */ /* 0x000fe40000004100 */
[C---:B------:R-:W-:Y:S01]  /*7080*/  FFMA R55, R81.reuse, R134, R55 ;  /* 0x0000008651377223 */ /* 0x040fe20000000037 */
        /* <DEDUP_REMOVED lines=16> */
[----:B------:R-:W-:Y:S01]  /*7190*/  FFMA R63, R81, R142, R63 ;  /* 0x0000008e513f7223 */ /* 0x000fe2000000003f */
[----:B------:R-:W-:Y:S01]  /*71a0*/  FMUL R67, R78, R67 ;  /* 0x000000434e437220 */ /* 0x000fe20000400000 */
[----:B------:R-:W-:Y:S01]  /*71b0*/  F2FP.SATFINITE.E4M3.F32.PACK_AB_MERGE_C R215, R51, R46, RZ ;  /* 0x0000002e33d7723e */ /* 0x000fe200048070ff */
[C---:B------:R-:W-:Y:S01]  /*71c0*/  FFMA R60, R81.reuse, R141, R60 ;  /* 0x0000008d513c7223 */ /* 0x040fe2000000003c */
[C---:B------:R-:W-:Y:S01]  /*71d0*/  FFMA R61, R81.reuse, R144, R61 ;  /* 0x00000090513d7223 */ /* 0x040fe2000000003d */
[C---:B------:R-:W-:Y:S01]  /*71e0*/  FFMA R62, R81.reuse, R143, R62 ;  /* 0x0000008f513e7223 */ /* 0x040fe2000000003e */
[----:B------:R-:W-:Y:S01]  /*71f0*/  FFMA R67, R81, R146, R67 ;  /* 0x0000009251437223 */ /* 0x000fe20000000043 */
[----:B------:R-:W-:Y:S02]  /*7200*/  F2FP.SATFINITE.E4M3.F32.PACK_AB_MERGE_C R214, R41, R40, R214 ;  /* 0x0000002829d6723e */ /* 0x000fe400048070d6 */
[----:B------:R-:W-:Y:S02]  /*7210*/  F2FP.SATFINITE.E4M3.F32.PACK_AB_MERGE_C R215, R45, R44, R215 ;  /* 0x0000002c2dd7723e */ /* 0x000fe400048070d7 */
[----:B------:R-:W-:Y:S02]  /*7220*/  F2FP.SATFINITE.E4M3.F32.PACK_AB_MERGE_C R216, R55, R50, RZ ;  /* 0x0000003237d8723e */ /* 0x000fe400048070ff */
[----:B------:R-:W-:Y:S01]  /*7230*/  F2FP.SATFINITE.E4M3.F32.PACK_AB_MERGE_C R217, R59, R54, RZ ;  /* 0x000000363bd9723e */ /* 0x000fe200048070ff */
[----:B------:R1:W-:Y:S01]  /*7240*/  STS.128 [R195+0x8020], R212 ;  /* 0x008020d4c3007388 */ /* 0x0003e20000000c00 */
[----:B------:R-:W-:Y:S02]  /*7250*/  F2FP.SATFINITE.E4M3.F32.PACK_AB_MERGE_C R218, R63, R58, RZ ;  /* 0x0000003a3fda723e */ /* 0x000fe400048070ff */
[----:B------:R-:W-:Y:S02]  /*7260*/  F2FP.SATFINITE.E4M3.F32.PACK_AB_MERGE_C R219, R67, R62, RZ ;  /* 0x0000003e43db723e */ /* 0x000fe400048070ff */
[----:B------:R-:W-:Y:S02]  /*7270*/  F2FP.SATFINITE.E4M3.F32.PACK_AB_MERGE_C R216, R49, R48, R216 ;  /* 0x0000003031d8723e */ /* 0x000fe400048070d8 */
[----:B------:R-:W-:Y:S02]  /*7280*/  F2FP.SATFINITE.E4M3.F32.PACK_AB_MERGE_C R217, R53, R52, R217 ;  /* 0x0000003435d9723e */ /* 0x000fe400048070d9 */
[----:B------:R-:W-:Y:S02]  /*7290*/  F2FP.SATFINITE.E4M3.F32.PACK_AB_MERGE_C R218, R57, R56, R218 ;  /* 0x0000003839da723e */ /* 0x000fe400048070da */
[----:B------:R-:W-:Y:S02]  /*72a0*/  F2FP.SATFINITE.E4M3.F32.PACK_AB_MERGE_C R219, R61, R60, R219 ;  /* 0x0000003c3ddb723e */ /* 0x000fe400048070db */
[----:B------:R-:W-:Y:S02]  /*72b0*/  LEA R204, R181, UR49, 0x3 ;  /* 0x00000031b5cc7c11 */ /* 0x000fe4000f8e18ff */
[----:B------:R-:W-:Y:S01]  /*72c0*/  @P6 SHF.L.U32 R221, R180, 0x1f, RZ ;  /* 0x0000001fb4dd6819 */ /* 0x000fe200000006ff */
[----:B------:R1:W-:Y:S01]  /*72d0*/  STS.128 [R194+0x8010], R216 ;  /* 0x008010d8c2007388 */ /* 0x0003e20000000c00 */
[----:B------:R-:W-:Y:S01]  /*72e0*/  @!PT LDS RZ, [RZ] ;  /* 0x00000000fffff984 */ /* 0x000fe20000000800 */
[----:B------:R-:W-:Y:S01]  /*72f0*/  @!PT LDS RZ, [RZ] ;  /* 0x00000000fffff984 */ /* 0x000fe20000000800 */
[----:B------:R-:W-:Y:S01]  /*7300*/  @!PT LDS RZ, [RZ] ;  /* 0x00000000fffff984 */ /* 0x000fe20000000800 */
[----:B------:R-:W-:Y:S01]  /*7310*/  @!PT LDS RZ, [RZ] ;  /* 0x00000000fffff984 */ /* 0x000fe20000000800 */
[----:B------:R2:W-:Y:S07]  /*7320*/  MEMBAR.ALL.CTA ;  /* 0x0000000000007992 */ /* 0x0005ee0000008000 */
[----:B--2---:R-:W2:Y:S02]  /*7330*/  FENCE.VIEW.ASYNC.S ;  /* 0x00000000000073c6 */ /* 0x004ea40000000000 */
[----:B--2---:R-:W-:Y:S06]  /*7340*/  BAR.SYNC.DEFER_BLOCKING 0x1, 0x80 ;  /* 0x0042000000007b1d */ /* 0x004fec0000010000 */
[----:B------:R-:W-:Y:S05]  /*7350*/  @P0 BRA `(.L_x_109) ;  /* 0x0000000000280947 */ /* 0x000fea0003800000 */
[----:B------:R-:W-:Y:S02]  /*7360*/  UIADD3 UR4, UPT, UPT, UR49, 0x8200, URZ ;  /* 0x0000820031047890 */ /* 0x000fe4000fffe0ff */
[----:B------:R-:W-:Y:S01]  /*7370*/  UIADD3 UR6, UP0, UPT, UR52, 0x680, URZ ;  /* 0x0000068034067890 */ /* 0x000fe2000ff1e0ff */
[----:B------:R-:W-:Y:S03]  /*7380*/  UMOV UR43, UR36 ;  /* 0x00000024002b7c82 */ /* 0x000fe60008000000 */
[----:B------:R-:W-:Y:S01]  /*7390*/  MOV R188, UR4 ;  /* 0x0000000400bc7c02 */ /* 0x000fe20008000f00 */
[----:B------:R-:W-:Y:S03]  /*73a0*/  UIADD3.X UR7, UPT, UPT, URZ, UR53, URZ, UP0, !UPT ;  /* 0x00000035ff077290 */ /* 0x000fe600087fe4ff */
[----:B------:R-:W-:Y:S11]  /*73b0*/  R2UR UR40, R188 ;  /* 0x00000000bc2872ca */ /* 0x000ff600000e0000 */
[----:B------:R-:W-:Y:S02]  /*73c0*/  @!UPT UIADD3 URZ, UPT, UPT, URZ, URZ, URZ ;  /* 0x000000fffffff290 */ /* 0x000fe4000fffe0ff */
[----:B------:R2:W-:Y:S01]  /*73d0*/  UTMASTG.3D [UR40], [UR6] ;  /* 0x00000028060073b5 */ /* 0x0005e20008010000 */
[----:B------:R0:W-:Y:S01]  /*73e0*/  UTMACMDFLUSH ;  /* 0x00000000000079b7 */ /* 0x0001e20000000000 */
[----:B--2---:R-:W-:Y:S04]  /*73f0*/  DEPBAR.LE SB0, 0x1 ;  /* 0x000080400000791a */ /* 0x004fe80000000000 */
.L_x_109:
[----:B------:R-:W-:Y:S05]  /*7400*/  BSYNC.RECONVERGENT B0 ;  /* 0x0000000000007941 */ /* 0x000fea0003800200 */
.L_x_108:
[----:B------:R-:W-:Y:S06]  /*7410*/  BAR.SYNC.DEFER_BLOCKING 0x1, 0x80 ;  /* 0x0042000000007b1d */ /* 0x000fec0000010000 */
[----:B------:R-:W2:Y:S01]  /*7420*/  @P6 SYNCS.PHASECHK.TRANS64.TRYWAIT P0, [R204+URZ+0xe0], R221 ;  /* 0x0000e0ddcc0065a7 */ /* 0x000ea200080011ff */
[----:B------:R-:W-:Y:S01]  /*7430*/  BSSY B1, `(.L_x_110) ;  /* 0x0000023000017945 */ /* 0x000fe20003800000 */
[----:B--2---:R-:W-:Y:S03]  /*7440*/  @P6 SEL R196, RZ, 0x1, !P0 ;  /* 0x00000001ffc46807 */ /* 0x004fe60004000000 */
[----:B------:R-:W-:Y:S05]  /*7450*/  @!P6 BRA `(.L_x_111) ;  /* 0x000000000080e947 */ /* 0x000fea0003800000 */
[----:B------:R-:W-:Y:S01]  /*7460*/  ISETP.NE.AND P1, PT, R197, RZ, PT ;  /* 0x000000ffc500720c */ /* 0x000fe20003f25270 */
[----:B------:R-:W-:Y:S01]  /*7470*/  BSSY B0, `(.L_x_112) ;  /* 0x000000a000007945 */ /* 0x000fe20003800000 */
[----:B------:R-:W-:Y:S11]  /*7480*/  ISETP.NE.AND P0, PT, R196, RZ, PT ;  /* 0x000000ffc400720c */ /* 0x000ff60003f05270 */
[----:B------:R-:W-:Y:S04]  /*7490*/  @P1 IMAD R0, R181, 0x2000, R186 ;  /* 0x00002000b5001824 */ /* 0x000fe800078e02ba */
[C---:B------:R-:W-:Y:S01]  /*74a0*/  @P1 IMAD.IADD R6, R0.reuse, 0x1, R199 ;  /* 0x0000000100061824 */ /* 0x040fe200078e02c7 */
[----:B------:R-:W-:Y:S03]  /*74b0*/  @P1 IADD3 R4, PT, PT, R0, R207, RZ ;  /* 0x000000cf00041210 */ /* 0x000fe60007ffe0ff */
[----:B------:R-:W-:Y:S01]  /*74c0*/  @P1 IMAD.IADD R2, R205, 0x1, R6 ;  /* 0x00000001cd021824 */ /* 0x000fe200078e0206 */
[----:B------:R-:W-:Y:S06]  /*74d0*/  @P0 BRA `(.L_x_113) ;  /* 0x00000000000c0947 */ /* 0x000fec0003800000 */
[----:B------:R-:W-:Y:S04]  /*74e0*/  SHF.L.U32 R3, R180, 0x1f, RZ ;  /* 0x0000001fb4037819 */ /* 0x000fe800000006ff */
[----:B------:R-:W2:Y:S02]  /*74f0*/  SYNCS.PHASECHK.TRANS64.TRYWAIT P0, [R204+URZ+0xe0], R3 ;  /* 0x0000e003cc0075a7 */ /* 0x000ea400080011ff */
[----:B--2---:R-:W-:Y:S05]  /*7500*/  @!P0 BRA `(.L_x_114) ;  /* 0x0000004c00bc8947 */ /* 0x004fea0003800000 */
.L_x_113:
[----:B------:R-:W-:Y:S05]  /*7510*/  BSYNC B0 ;  /* 0x0000000000007941 */ /* 0x000fea0003800000 */
.L_x_112:
[----:B------:R-:W-:Y:S01]  /*7520*/  ISETP.NE.AND P0, PT, R197, RZ, PT ;  /* 0x000000ffc500720c */ /* 0x000fe20003f05270 */
[----:B--2---:R-:W-:Y:S02]  /*7530*/  VIADD R204, R204, 0x100 ;  /* 0x00000100cccc7836 */ /* 0x004fe40000000000 */
[----:B------:R-:W-:Y:S02]  /*7540*/  IMAD.U32 R3, RZ, RZ, UR37 ;  /* 0x00000025ff037e24 */ /* 0x000fe4000f8e00ff */
[----:B------:R-:W-:Y:S03]  /*7550*/  VIADD R181, R181, 0x1 ;  /* 0x00000001b5b57836 */ /* 0x000fe60000000000 */
[----:B------:R-:W-:Y:S05]  /*7560*/  PRMT R3, R3, 0x654, R204 ;  /* 0x0000065403037816 */ /* 0x000fea00000000cc */
[----:B------:R2:W3:Y:S04]  /*7570*/  @P0 LDS.128 R148, [R0] ;  /* 0x0000000000940984 */ /* 0x0004e80000000c00 */
[----:B------:R2:W4:Y:S04]  /*7580*/  @P0 LDS.128 R156, [R4+0x20] ;  /* 0x00002000049c0984 */ /* 0x0005280000000c00 */
        /* <DEDUP_REMOVED lines=9> */
[----:B------:R-:W-:Y:S01]  /*7620*/  SEL R181, R181, RZ, P0 ;  /* 0x000000ffb5b57207 */ /* 0x000fe20000000000 */
[----:B-----5:R5:W-:Y:S02]  /*7630*/  SYNCS.ARRIVE.TRANS64.RED.A1T0 RZ, [R3+URZ], RZ ;  /* 0x000000ff03ff79a7 */ /* 0x020be400081004ff */
[----:B-----5:R-:W-:Y:S04]  /*7640*/  SEL R3, RZ, 0x1, P0 ;  /* 0x00000001ff037807 */ /* 0x020fe80000000000 */
[----:B--234-:R-:W-:Y:S02]  /*7650*/  LOP3.LUT R180, R180, R3, RZ, 0x3c, !PT ;  /* 0x00000003b4b47212 */ /* 0x01cfe400078e3cff */
.L_x_111:
[----:B------:R-:W-:Y:S05]  /*7660*/  BSYNC B1 ;  /* 0x0000000000017941 */ /* 0x000fea0003800000 */
.L_x_110:
[----:B------:R-:W-:Y:S01]  /*7670*/  VIADD R0, R80, 0x40 ;  /* 0x0000004050007836 */ /* 0x000fe20000000000 */
[----:B------:R-:W-:Y:S04]  /*7680*/  BSSY.RECONVERGENT B6, `(.L_x_115) ;  /* 0x0000015000067945 */ /* 0x000fe80003800200 */
[----:B------:R-:W-:Y:S04]  /*7690*/  SHF.R.U32.HI R0, RZ, 0x15, R0 ;  /* 0x00000015ff007819 */ /* 0x000fe80000011600 */
[----:B------:R-:W-:Y:S11]  /*76a0*/  LOP3.LUT P0, RZ, R0, 0x3, R173, 0x48, !PT ;  /* 0x0000000300ff7812 */ /* 0x000ff600078048ad */
[----:B------:R-:W-:Y:S02]  /*76b0*/  @!UPT UIADD3 URZ, UPT, UPT, URZ, URZ, URZ ;  /* 0x000000fffffff290 */ /* 0x000fe4000fffe0ff */
[----:B------:R-:W-:Y:S05]  /*76c0*/  @!P0 BRA `(.L_x_116) ;  /* 0x0000000000408947 */ /* 0x000fea0003800000 */
[----:B------:R-:W2:Y:S01]  /*76d0*/  LDCU.64 UR8, c[0x4][0x78] ;  /* 0x01000f00ff0877ac */ /* 0x000ea20008000a00 */
[----:B------:R-:W-:Y:S01]  /*76e0*/  MOV R3, 0x0 ;  /* 0x0000000000037802 */ /* 0x000fe20000000f00 */
[----:B------:R-:W-:Y:S02]  /*76f0*/  HFMA2 R12, -RZ, RZ, 0, 5.9604644775390625e-08 ;  /* 0x00000001ff0c7431 */ /* 0x000fe400000001ff */
[----:B------:R-:W-:Y:S02]  /*7700*/  IMAD.MOV.U32 R8, RZ, RZ, 0x192 ;  /* 0x00000192ff087424 */ /* 0x000fe400078e00ff */
[----:B------:R-:W-:Y:S01]  /*7710*/  IMAD.MOV.U32 R13, RZ, RZ, RZ ;  /* 0x000000ffff0d7224 */ /* 0x000fe200078e00ff */
[----:B------:R-:W3:Y:S01]  /*7720*/  LDCU.64 UR6, c[0x4][0x80] ;  /* 0x01001000ff0677ac */ /* 0x000ee20008000a00 */
[----:B------:R-:W4:Y:S01]  /*7730*/  LDC.64 R2, c[0x4][R3] ;  /* 0x0100000003027b82 */ /* 0x000f220000000a00 */
[----:B------:R-:W5:Y:S01]  /*7740*/  LDCU.64 UR4, c[0x4][0x18] ;  /* 0x01000300ff0477ac */ /* 0x000f620008000a00 */
[----:B--2---:R-:W-:Y:S01]  /*7750*/  MOV R5, UR9 ;  /* 0x0000000900057c02 */ /* 0x004fe20008000f00 */
[----:B------:R-:W-:Y:S01]  /*7760*/  IMAD.U32 R4, RZ, RZ, UR8 ;  /* 0x00000008ff047e24 */ /* 0x000fe2000f8e00ff */
[----:B---3--:R-:W-:Y:S01]  /*7770*/  MOV R7, UR7 ;  /* 0x0000000700077c02 */ /* 0x008fe20008000f00 */
[----:B------:R-:W-:Y:S01]  /*7780*/  IMAD.U32 R6, RZ, RZ, UR6 ;  /* 0x00000006ff067e24 */ /* 0x000fe2000f8e00ff */
[----:B-----5:R-:W-:Y:S01]  /*7790*/  MOV R11, UR5 ;  /* 0x00000005000b7c02 */ /* 0x020fe20008000f00 */
[----:B------:R-:W-:Y:S02]  /*77a0*/  IMAD.U32 R10, RZ, RZ, UR4 ;  /* 0x00000004ff0a7e24 */ /* 0x000fe4000f8e00ff */
[----:B------:R-:W-:Y:S07]  /*77b0*/  LEPC R20, `(.L_x_116) ;  /* 0x000000001014794e */ /* 0x000fee0000000000 */
[----:B-1--4-:R-:W-:Y:S05]  /*77c0*/  CALL.ABS.NOINC R2 ;  /* 0x0000000002007343 */ /* 0x012fea0003c00000 */
.L_x_116:
[----:B------:R-:W-:Y:S05]  /*77d0*/  BSYNC.RECONVERGENT B6 ;  /* 0x0000000000067941 */ /* 0x000fea0003800200 */
.L_x_115:
[----:B------:R-:W-:Y:S01]  /*77e0*/  F2FP.F16.E4M3.UNPACK_B R4, R149 ;  /* 0x00000095ff04723e */ /* 0x000fe200020006ff */
[----:B------:R-:W-:Y:S05]  /*77f0*/  WARPSYNC.ALL ;  /* 0x0000000000007948 */ /* 0x000fea0003800000 */
[----:B------:R-:W-:Y:S01]  /*7800*/  R2UR UR4, R80 ;  /* 0x00000000500472ca */ /* 0x000fe200000e0000 */
[--C-:B------:R-:W-:Y:S01]  /*7810*/  HADD2.F32 R88, -RZ, R4.reuse.H0_H0 ;  /* 0x20000004ff587230 */ /* 0x100fe20000004100 */
[-C--:B------:R-:W-:Y:S01]  /*7820*/  F2FP.F16.E4M3.UNPACK_B R0, R148.reuse ;  /* 0x00000094ff00723e */ /* 0x080fe200020006ff */
[----:B------:R-:W-:Y:S01]  /*7830*/  HADD2.F32 R83, -RZ, R4.H1_H1 ;  /* 0x30000004ff537230 */ /* 0x000fe20000004100 */
[----:B------:R-:W-:Y:S01]  /*7840*/  F2FP.F16.E4M3.UNPACK_B R4, R151 ;  /* 0x00000097ff04723e */ /* 0x000fe200020006ff */
[----:B------:R-:W-:Y:S01]  /*7850*/  BSSY.RECONVERGENT B0, `(.L_x_117) ;  /* 0x0000116000007945 */ /* 0x000fe20003800200 */
[----:B------:R-:W-:Y:S01]  /*7860*/  F2FP.F16.E4M3.UNPACK_B R3, R148.H1 ;  /* 0x00000094ff03723e */ /* 0x000fe200030006ff */
[--C-:B------:R-:W-:Y:S01]  /*7870*/  HADD2.F32 R2, -RZ, R0.reuse.H0_H0 ;  /* 0x20000000ff027230 */ /* 0x100fe20000004100 */
[----:B-1----:R-:W-:Y:S01]  /*7880*/  F2FP.F16.E4M3.UNPACK_B R135, R162 ;  /* 0x000000a2ff87723e */ /* 0x002fe200020006ff */
[----:B------:R-:W-:Y:S01]  /*7890*/  HADD2.F32 R82, -RZ, R0.H1_H1 ;  /* 0x30000000ff527230 */ /* 0x000fe20000004100 */
[----:B------:R-:W-:Y:S01]  /*78a0*/  F2FP.F16.E4M3.UNPACK_B R0, R149.H1 ;  /* 0x00000095ff00723e */ /* 0x000fe200030006ff */
[--C-:B------:R-:W-:Y:S01]  /*78b0*/  HADD2.F32 R84, -RZ, R3.reuse.H0_H0 ;  /* 0x20000003ff547230 */ /* 0x100fe20000004100 */
[----:B------:R-:W-:Y:S01]  /*78c0*/  F2FP.F16.E4M3.UNPACK_B R125, R159.H1 ;  /* 0x0000009fff7d723e */ /* 0x000fe200030006ff */
[----:B------:R-:W-:Y:S01]  /*78d0*/  HADD2.F32 R86, -RZ, R3.H1_H1 ;  /* 0x30000003ff567230 */ /* 0x000fe20000004100 */
[-C--:B------:R-:W-:Y:S01]  /*78e0*/  F2FP.F16.E4M3.UNPACK_B R3, R150.reuse ;  /* 0x00000096ff03723e */ /* 0x080fe200020006ff */
[--C-:B------:R-:W-:Y:S01]  /*78f0*/  HADD2.F32 R90, -RZ, R0.reuse.H0_H0 ;  /* 0x20000000ff5a7230 */ /* 0x100fe20000004100 */
[----:B------:R-:W-:Y:S01]  /*7900*/  ISETP.NE.AND P0, PT, R189, RZ, PT ;  /* 0x000000ffbd00720c */ /* 0x000fe20003f05270 */
[----:B------:R-:W-:Y:S01]  /*7910*/  HADD2.F32 R85, -RZ, R0.H1_H1 ;  /* 0x30000000ff557230 */ /* 0x000fe20000004100 */
[----:B------:R-:W-:Y:S01]  /*7920*/  F2FP.F16.E4M3.UNPACK_B R0, R150.H1 ;  /* 0x00000096ff00723e */ /* 0x000fe200030006ff */
[--C-:B------:R-:W-:Y:S01]  /*7930*/  HADD2.F32 R92, -RZ, R3.reuse.H0_H0 ;  /* 0x20000003ff5c7230 */ /* 0x100fe20000004100 */
[----:B------:R-:W-:Y:S01]  /*7940*/  ISETP.NE.AND P6, PT, R198, RZ, PT ;  /* 0x000000ffc600720c */ /* 0x000fe20003fc5270 */
[----:B------:R-:W-:Y:S01]  /*7950*/  HADD2.F32 R87, -RZ, R3.H1_H1 ;  /* 0x30000003ff577230 */ /* 0x000fe20000004100 */
[----:B------:R-:W-:Y:S01]  /*7960*/  F2FP.F16.E4M3.UNPACK_B R3, R151.H1 ;  /* 0x00000097ff03723e */ /* 0x000fe200030006ff */
[--C-:B------:R-:W-:Y:S02]  /*7970*/  HADD2.F32 R94, -RZ, R0.reuse.H0_H0 ;  /* 0x20000000ff5e7230 */ /* 0x100fe40000004100 */
[----:B------:R-:W-:Y:S01]  /*7980*/  HADD2.F32 R89, -RZ, R0.H1_H1 ;  /* 0x30000000ff597230 */ /* 0x000fe20000004100 */
[-C--:B------:R-:W-:Y:S01]  /*7990*/  F2FP.F16.E4M3.UNPACK_B R0, R152.reuse ;  /* 0x00000098ff00723e */ /* 0x080fe200020006ff */
[--C-:B------:R-:W-:Y:S02]  /*79a0*/  HADD2.F32 R96, -RZ, R4.reuse.H0_H0 ;  /* 0x20000004ff607230 */ /* 0x100fe40000004100 */
[----:B------:R-:W-:Y:S01]  /*79b0*/  HADD2.F32 R91, -RZ, R4.H1_H1 ;  /* 0x30000004ff5b7230 */ /* 0x000fe20000004100 */
[-C--:B------:R-:W-:Y:S01]  /*79c0*/  F2FP.F16.E4M3.UNPACK_B R4, R153.reuse ;  /* 0x00000099ff04723e */ /* 0x080fe200020006ff */
[--C-:B------:R-:W-:Y:S02]  /*79d0*/  HADD2.F32 R100, -RZ, R0.reuse.H0_H0 ;  /* 0x20000000ff647230 */ /* 0x100fe40000004100 */
[----:B------:R-:W-:Y:S01]  /*79e0*/  HADD2.F32 R95, -RZ, R0.H1_H1 ;  /* 0x30000000ff5f7230 */ /* 0x000fe20000004100 */
[----:B------:R-:W-:Y:S01]  /*79f0*/  F2FP.F16.E4M3.UNPACK_B R0, R153.H1 ;  /* 0x00000099ff00723e */ /* 0x000fe200030006ff */
[--C-:B------:R-:W-:Y:S02]  /*7a00*/  HADD2.F32 R98, -RZ, R3.reuse.H0_H0 ;  /* 0x20000003ff627230 */ /* 0x100fe40000004100 */
[----:B------:R-:W-:Y:S01]  /*7a10*/  HADD2.F32 R93, -RZ, R3.H1_H1 ;  /* 0x30000003ff5d7230 */ /* 0x000fe20000004100 */
[----:B------:R-:W-:Y:S01]  /*7a20*/  F2FP.F16.E4M3.UNPACK_B R3, R152.H1 ;  /* 0x00000098ff03723e */ /* 0x000fe200030006ff */
[--C-:B------:R-:W-:Y:S02]  /*7a30*/  HADD2.F32 R106, -RZ, R0.reuse.H0_H0 ;  /* 0x20000000ff6a7230 */ /* 0x100fe40000004100 */
[----:B------:R-:W-:Y:S01]  /*7a40*/  HADD2.F32 R101, -RZ, R0.H1_H1 ;  /* 0x30000000ff657230 */ /* 0x000fe20000004100 */
[-C--:B------:R-:W-:Y:S01]  /*7a50*/  F2FP.F16.E4M3.UNPACK_B R0, R154.reuse.H1 ;  /* 0x0000009aff00723e */ /* 0x080fe200030006ff */
[--C-:B------:R-:W-:Y:S02]  /*7a60*/  HADD2.F32 R104, -RZ, R4.reuse.H0_H0 ;  /* 0x20000004ff687230 */ /* 0x100fe40000004100 */
[----:B------:R-:W-:Y:S01]  /*7a70*/  HADD2.F32 R99, -RZ, R4.H1_H1 ;  /* 0x30000004ff637230 */ /* 0x000fe20000004100 */
[----:B------:R-:W-:Y:S01]  /*7a80*/  F2FP.F16.E4M3.UNPACK_B R4, R155 ;  /* 0x0000009bff04723e */ /* 0x000fe200020006ff */
[--C-:B------:R-:W-:Y:S02]  /*7a90*/  HADD2.F32 R102, -RZ, R3.reuse.H0_H0 ;  /* 0x20000003ff667230 */ /* 0x100fe40000004100 */
[----:B------:R-:W-:Y:S01]  /*7aa0*/  HADD2.F32 R97, -RZ, R3.H1_H1 ;  /* 0x30000003ff617230 */ /* 0x000fe20000004100 */
[----:B------:R-:W-:Y:S01]  /*7ab0*/  F2FP.F16.E4M3.UNPACK_B R3, R154 ;  /* 0x0000009aff03723e */ /* 0x000fe200020006ff */
[--C-:B------:R-:W-:Y:S02]  /*7ac0*/  HADD2.F32 R110, -RZ, R0.reuse.H0_H0 ;  /* 0x20000000ff6e7230 */ /* 0x100fe40000004100 */
[----:B------:R-:W-:Y:S01]  /*7ad0*/  HADD2.F32 R105, -RZ, R0.H1_H1 ;  /* 0x30000000ff697230 */ /* 0x000fe20000004100 */
[-C--:B------:R-:W-:Y:S01]  /*7ae0*/  F2FP.F16.E4M3.UNPACK_B R0, R156.reuse ;  /* 0x0000009cff00723e */ /* 0x080fe200020006ff */
[--C-:B------:R-:W-:Y:S02]  /*7af0*/  HADD2.F32 R112, -RZ, R4.reuse.H0_H0 ;  /* 0x20000004ff707230 */ /* 0x100fe40000004100 */
[----:B------:R-:W-:Y:S01]  /*7b00*/  HADD2.F32 R107, -RZ, R4.H1_H1 ;  /* 0x30000004ff6b7230 */ /* 0x000fe20000004100 */
[----:B------:R-:W-:Y:S01]  /*7b10*/  F2FP.F16.E4M3.UNPACK_B R4, R157 ;  /* 0x0000009dff04723e */ /* 0x000fe200020006ff */
[--C-:B------:R-:W-:Y:S02]  /*7b20*/  HADD2.F32 R108, -RZ, R3.reuse.H0_H0 ;  /* 0x20000003ff6c7230 */ /* 0x100fe40000004100 */
[----:B------:R-:W-:Y:S01]  /*7b30*/  HADD2.F32 R103, -RZ, R3.H1_H1 ;  /* 0x30000003ff677230 */ /* 0x000fe20000004100 */
[----:B------:R-:W-:Y:S01]  /*7b40*/  F2FP.F16.E4M3.UNPACK_B R3, R155.H1 ;  /* 0x0000009bff03723e */ /* 0x000fe200030006ff */
[--C-:B------:R-:W-:Y:S02]  /*7b50*/  HADD2.F32 R116, -RZ, R0.reuse.H0_H0 ;  /* 0x20000000ff747230 */ /* 0x100fe40000004100 */
[----:B------:R-:W-:Y:S01]  /*7b60*/  HADD2.F32 R111, -RZ, R0.H1_H1 ;  /* 0x30000000ff6f7230 */ /* 0x000fe20000004100 */
[----:B------:R-:W-:Y:S01]  /*7b70*/  F2FP.F16.E4M3.UNPACK_B R0, R156.H1 ;  /* 0x0000009cff00723e */ /* 0x000fe200030006ff */
[--C-:B------:R-:W-:Y:S02]  /*7b80*/  HADD2.F32 R120, -RZ, R4.reuse.H0_H0 ;  /* 0x20000004ff787230 */ /* 0x100fe40000004100 */
[----:B------:R-:W-:Y:S02]  /*7b90*/  HADD2.F32 R115, -RZ, R4.H1_H1 ;  /* 0x30000004ff737230 */ /* 0x000fe40000004100 */
[--C-:B------:R-:W-:Y:S01]  /*7ba0*/  HADD2.F32 R114, -RZ, R3.reuse.H0_H0 ;  /* 0x20000003ff727230 */ /* 0x100fe20000004100 */
[----:B------:R-:W1:Y:S01]  /*7bb0*/  LDTM.x64 R4, tmem[UR4+0x40] ;  /* 0x00004004000479ee */ /* 0x000e620008340000 */
[----:B------:R-:W-:Y:S01]  /*7bc0*/  HADD2.F32 R109, -RZ, R3.H1_H1 ;  /* 0x30000003ff6d7230 */ /* 0x000fe20000004100 */
[----:B------:R-:W-:Y:S01]  /*7bd0*/  F2FP.F16.E4M3.UNPACK_B R3, R157.H1 ;  /* 0x0000009dff03723e */ /* 0x000fe200030006ff */
        /* <DEDUP_REMOVED lines=14> */
[----:B------:R-:W-:Y:S01]  /*7cc0*/  F2FP.F16.E4M3.UNPACK_B R0, R160.H1 ;  /* 0x000000a0ff00723e */ /* 0x000fe200030006ff */
[--C-:B------:R-:W-:Y:S02]  /*7cd0*/  HADD2.F32 R132, -RZ, R3.reuse.H0_H0 ;  /* 0x20000003ff847230 */ /* 0x100fe40000004100 */
[C---:B-1----:R-:W-:Y:S01]  /*7ce0*/  FMUL R7, R78.reuse, R7 ;  /* 0x000000074e077220 */ /* 0x042fe20000400000 */
        /* <DEDUP_REMOVED lines=10> */
[C---:B------:R-:W-:Y:S01]  /*7d90*/  FMUL R0, R78.reuse, R4 ;  /* 0x000000044e007220 */ /* 0x040fe20000400000 */
[--C-:B------:R-:W-:Y:S01]  /*7da0*/  HADD2.F32 R140, -RZ, R135.reuse.H0_H0 ;  /* 0x20000087ff8c7230 */ /* 0x100fe20000004100 */
[----:B------:R-:W-:Y:S01]  /*7db0*/  F2FP.F16.E4M3.UNPACK_B R4, R163 ;  /* 0x000000a3ff04723e */ /* 0x000fe200020006ff */
[----:B------:R-:W-:Y:S02]  /*7dc0*/  HADD2.F32 R135, -RZ, R135.H1_H1 ;  /* 0x30000087ff877230 */ /* 0x000fe40000004100 */
[C---:B------:R-:W-:Y:S01]  /*7dd0*/  FFMA R0, R81.reuse, R2, R0 ;  /* 0x0000000251007223 */ /* 0x040fe20000000000 */
[C---:B------:R-:W-:Y:S01]  /*7de0*/  FMUL R2, R78.reuse, R5 ;  /* 0x000000054e027220 */ /* 0x040fe20000400000 */
[--C-:B------:R-:W-:Y:S01]  /*7df0*/  HADD2.F32 R142, -RZ, R3.reuse.H0_H0 ;  /* 0x20000003ff8e7230 */ /* 0x100fe20000004100 */
[----:B------:R-:W-:Y:S01]  /*7e00*/  F2FP.F16.E4M3.UNPACK_B R5, R163.H1 ;  /* 0x000000a3ff05723e */ /* 0x000fe200030006ff */
[----:B------:R-:W-:Y:S02]  /*7e10*/  HADD2.F32 R137, -RZ, R3.H1_H1 ;  /* 0x30000003ff897230 */ /* 0x000fe40000004100 */
[C---:B------:R-:W-:Y:S01]  /*7e20*/  FFMA R2, R81.reuse, R82, R2 ;  /* 0x0000005251027223 */ /* 0x040fe20000000002 */
[--C-:B------:R-:W-:Y:S02]  /*7e30*/  HADD2.F32 R82, -RZ, R4.reuse.H0_H0 ;  /* 0x20000004ff527230 */ /* 0x100fe40000004100 */
[C---:B------:R-:W-:Y:S01]  /*7e40*/  FMUL R3, R78.reuse, R6 ;  /* 0x000000064e037220 */ /* 0x040fe20000400000 */
[----:B------:R-:W-:Y:S02]  /*7e50*/  HADD2.F32 R139, -RZ, R4.H1_H1 ;  /* 0x30000004ff8b7230 */ /* 0x000fe40000004100 */
[C---:B------:R-:W-:Y:S01]  /*7e60*/  FMUL R4, R78.reuse, R9 ;  /* 0x000000094e047220 */ /* 0x040fe20000400000 */
[--C-:B------:R-:W-:Y:S02]  /*7e70*/  HADD2.F32 R141, -RZ, R5.reuse.H1_H1 ;  /* 0x30000005ff8d7230 */ /* 0x100fe40000004100 */
[C---:B------:R-:W-:Y:S01]  /*7e80*/  FFMA R3, R81.reuse, R84, R3 ;  /* 0x0000005451037223 */ /* 0x040fe20000000003 */
[----:B------:R-:W-:Y:S01]  /*7e90*/  FFMA R7, R81, R86, R7 ;  /* 0x0000005651077223 */ /* 0x000fe20000000007 */
[----:B------:R-:W-:Y:S02]  /*7ea0*/  HADD2.F32 R84, -RZ, R5.H0_H0 ;  /* 0x20000005ff547230 */ /* 0x000fe40000004100 */
[C---:B------:R-:W-:Y:S01]  /*7eb0*/  FMUL R5, R78.reuse, R10 ;  /* 0x0000000a4e057220 */ /* 0x040fe20000400000 */
[C---:B------:R-:W-:Y:S01]  /*7ec0*/  FMUL R6, R78.reuse, R11 ;  /* 0x0000000b4e067220 */ /* 0x040fe20000400000 */
[C---:B------:R-:W-:Y:S01]  /*7ed0*/  FMUL R11, R78.reuse, R16 ;  /* 0x000000104e0b7220 */ /* 0x040fe20000400000 */
[----:B------:R-:W-:Y:S01]  /*7ee0*/  F2FP.SATFINITE.E4M3.F32.PACK_AB_MERGE_C R143, R7, R3, RZ ;  /* 0x00000003078f723e */ /* 0x000fe200048070ff */
[C---:B------:R-:W-:Y:S01]  /*7ef0*/  FMUL R3, R78.reuse, R8 ;  /* 0x000000084e037220 */ /* 0x040fe20000400000 */
[C---:B------:R-:W-:Y:S01]  /*7f00*/  FMUL R7, R78.reuse, R12 ;  /* 0x0000000c4e077220 */ /* 0x040fe20000400000 */
[C---:B------:R-:W-:Y:S01]  /*7f10*/  FMUL R8, R78.reuse, R13 ;  /* 0x0000000d4e087220 */ /* 0x040fe20000400000 */
[C---:B------:R-:W-:Y:S01]  /*7f20*/  FMUL R12, R78.reuse, R17 ;  /* 0x000000114e0c7220 */ /* 0x040fe20000400000 */
[C---:B------:R-:W-:Y:S01]  /*7f30*/  FFMA R3, R81.reuse, R88, R3 ;  /* 0x0000005851037223 */ /* 0x040fe20000000003 */
[C---:B------:R-:W-:Y:S01]  /*7f40*/  FFMA R4, R81.reuse, R83, R4 ;  /* 0x0000005351047223 */ /* 0x040fe20000000004 */
[C---:B------:R-:W-:Y:S01]  /*7f50*/  FFMA R5, R81.reuse, R90, R5 ;  /* 0x0000005a51057223 */ /* 0x040fe20000000005 */
[C---:B------:R-:W-:Y:S01]  /*7f60*/  FFMA R6, R81.reuse, R85, R6 ;  /* 0x0000005551067223 */ /* 0x040fe20000000006 */
[C---:B------:R-:W-:Y:S01]  /*7f70*/  FFMA R7, R81.reuse, R92, R7 ;  /* 0x0000005c51077223 */ /* 0x040fe20000000007 */
[C---:B------:R-:W-:Y:S01]  /*7f80*/  FFMA R8, R81.reuse, R87, R8 ;  /* 0x0000005751087223 */ /* 0x040fe20000000008 */
[C---:B------:R-:W-:Y:S01]  /*7f90*/  FMUL R16, R78.reuse, R21 ;  /* 0x000000154e107220 */ /* 0x040fe20000400000 */
[----:B------:R-:W-:Y:S01]  /*7fa0*/  FMUL R9, R78, R14 ;  /* 0x0000000e4e097220 */ /* 0x000fe20000400000 */
[----:B------:R-:W-:Y:S01]  /*7fb0*/  F2FP.SATFINITE.E4M3.F32.PACK_AB_MERGE_C R5, R6, R5, RZ ;  /* 0x000000050605723e */ /* 0x000fe200048070ff */
[C---:B------:R-:W-:Y:S01]  /*7fc0*/  FMUL R10, R78.reuse, R15 ;  /* 0x0000000f4e0a7220 */ /* 0x040fe20000400000 */
[C---:B------:R-:W-:Y:S01]  /*7fd0*/  FMUL R15, R78.reuse, R20 ;  /* 0x000000144e0f7220 */ /* 0x040fe20000400000 */
[C---:B------:R-:W-:Y:S01]  /*7fe0*/  FFMA R9, R81.reuse, R94, R9 ;  /* 0x0000005e51097223 */ /* 0x040fe20000000009 */
[C---:B------:R-:W-:Y:S01]  /*7ff0*/  FMUL R20, R78.reuse, R25 ;  /* 0x000000194e147220 */ /* 0x040fe20000400000 */
[C---:B------:R-:W-:Y:S01]  /*8000*/  FFMA R10, R81.reuse, R89, R10 ;  /* 0x00000059510a7223 */ /* 0x040fe2000000000a */
[C---:B------:R-:W-:Y:S01]  /*8010*/  FFMA R11, R81.reuse, R96, R11 ;  /* 0x00000060510b7223 */ /* 0x040fe2000000000b */
[C---:B------:R-:W-:Y:S01]  /*8020*/  FFMA R12, R81.reuse, R91, R12 ;  /* 0x0000005b510c7223 */ /* 0x040fe2000000000c */
[C---:B------:R-:W-:Y:S01]  /*8030*/  FMUL R13, R78.reuse, R18 ;  /* 0x000000124e0d7220 */ /* 0x040fe20000400000 */
[----:B------:R-:W-:Y:S01]  /*8040*/  FMUL R14, R78, R19 ;  /* 0x000000134e0e7220 */ /* 0x000fe20000400000 */
[----:B------:R-:W-:Y:S01]  /*8050*/  F2FP.SATFINITE.E4M3.F32.PACK_AB_MERGE_C R9, R10, R9, RZ ;  /* 0x000000090a09723e */ /* 0x000fe200048070ff */
[C---:B------:R-:W-:Y:S01]  /*8060*/  FMUL R19, R78.reuse, R24 ;  /* 0x000000184e137220 */ /* 0x040fe20000400000 */
        /* <DEDUP_REMOVED lines=17> */
[----:B------:R-:W-:Y:S01]  /*8180*/  FMUL R27, R78, R32 ;  /* 0x000000204e1b7220 */ /* 0x000fe20000400000 */
[C---:B------:R-:W-:Y:S01]  /*8190*/  FFMA R21, R81.reuse, R106, R21 ;  /* 0x0000006a51157223 */ /* 0x040fe20000000015 */
[C---:B------:R-:W-:Y:S01]  /*81a0*/  FFMA R22, R81.reuse, R101, R22 ;  /* 0x0000006551167223 */ /* 0x040fe20000000016 */
[----:B------:R-:W-:Y:S01]  /*81b0*/  F2FP.SATFINITE.E4M3.F32.PACK_AB_MERGE_C R16, R16, R15, R17 ;  /* 0x0000000f1010723e */ /* 0x000fe20004807011 */
[C---:B------:R-:W-:Y:S01]  /*81c0*/  FFMA R23, R81.reuse, R108, R23 ;  /* 0x0000006c51177223 */ /* 0x040fe20000000017 */
[C---:B------:R-:W-:Y:S01]  /*81d0*/  FFMA R24, R81.reuse, R103, R24 ;  /* 0x0000006751187223 */ /* 0x040fe20000000018 */
[----:B------:R-:W-:Y:S01]  /*81e0*/  FMUL R32, R78, R37 ;  /* 0x000000254e207220 */ /* 0x000fe20000400000 */
[----:B------:R-:W-:Y:S01]  /*81f0*/  F2FP.SATFINITE.E4M3.F32.PACK_AB_MERGE_C R21, R22, R21, RZ ;  /* 0x000000151615723e */ /* 0x000fe200048070ff */
[C---:B------:R-:W-:Y:S01]  /*8200*/  FMUL R25, R78.reuse, R30 ;  /* 0x0000001e4e197220 */ /* 0x040fe20000400000 */
[C---:B------:R-:W-:Y:S01]  /*8210*/  FMUL R26, R78.reuse, R31 ;  /* 0x0000001f4e1a7220 */ /* 0x040fe20000400000 */
[----:B------:R-:W-:Y:S01]  /*8220*/  FMUL R31, R78, R36 ;  /* 0x000000244e1f7220 */ /* 0x000fe20000400000 */
[----:B------:R-:W-:Y:S01]  /*8230*/  F2FP.SATFINITE.E4M3.F32.PACK_AB_MERGE_C R17, R20, R19, R21 ;  /* 0x000000131411723e */ /* 0x000fe20004807015 */
        /* <DEDUP_REMOVED lines=8> */
[----:B------:R-:W-:Y:S01]  /*82c0*/  FMUL R35, R78, R40 ;  /* 0x000000284e237220 */ /* 0x000fe20000400000 */
[C---:B------:R-:W-:Y:S01]  /*82d0*/  FFMA R29, R81.reuse, R114, R29 ;  /* 0x00000072511d7223 */ /* 0x040fe2000000001d */
[----:B------:R-:W-:Y:S01]  /*82e0*/  F2FP.SATFINITE.E4M3.F32.PACK_AB_MERGE_C R18, R24, R23, R18 ;  /* 0x000000171812723e */ /* 0x000fe20004807012 */
        /* <DEDUP_REMOVED lines=22> */
[C---:B------:R-:W-:Y:S01]  /*8450*/  FMUL R41, R78.reuse, R46 ;  /* 0x0000002e4e297220 */ /* 0x040fe20000400000 */
[C---:B------:R-:W-:Y:S01]  /*8460*/  FMUL R42, R78.reuse, R47 ;  /* 0x0000002f4e2a7220 */ /* 0x040fe20000400000 */
[C---:B------:R-:W-:Y:S01]  /*8470*/  FFMA R40, R81.reuse, R119, R40 ;  /* 0x0000007751287223 */ /* 0x040fe20000000028 */
[--C-:B------:R-:W-:Y:S02]  /*8480*/  HADD2.F32 R130, -RZ, R125.reuse.H0_H0 ;  /* 0x2000007dff827230 */ /* 0x100fe40000004100 */
[C---:B------:R-:W-:Y:S01]  /*8490*/  FFMA R41, R81.reuse, R126, R41 ;  /* 0x0000007e51297223 */ /* 0x040fe20000000029 */
[----:B------:R-:W-:Y:S02]  /*84a0*/  HADD2.F32 R125, -RZ, R125.H1_H1 ;  /* 0x3000007dff7d7230 */ /* 0x000fe40000004100 */
[C---:B------:R-:W-:Y:S01]  /*84b0*/  FMUL R45, R78.reuse, R50 ;  /* 0x000000324e2d7220 */ /* 0x040fe20000400000 */
[C---:B------:R-:W-:Y:S01]  /*84c0*/  FFMA R42, R81.reuse, R121, R42 ;  /* 0x00000079512a7223 */ /* 0x040fe2000000002a */
[C---:B------:R-:W-:Y:S01]  /*84d0*/  FMUL R46, R78.reuse, R51 ;  /* 0x000000334e2e7220 */ /* 0x040fe20000400000 */
[C---:B------:R-:W-:Y:S01]  /*84e0*/  FFMA R43, R81.reuse, R128, R43 ;  /* 0x00000080512b7223 */ /* 0x040fe2000000002b */
[C---:B------:R-:W-:Y:S01]  /*84f0*/  FMUL R47, R78.reuse, R52 ;  /* 0x000000344e2f7220 */ /* 0x040fe20000400000 */
        /* <DEDUP_REMOVED lines=10> */
[C---:B------:R-:W-:Y:S01]  /*85a0*/  FFMA R45, R81.reuse, R130, R45 ;  /* 0x00000082512d7223 */ /* 0x040fe2000000002d */
[C---:B------:R-:W-:Y:S01]  /*85b0*/  FMUL R59, R78.reuse, R64 ;  /* 0x000000404e3b7220 */ /* 0x040fe20000400000 */
[C---:B------:R-:W-:Y:S01]  /*85c0*/  FMUL R60, R78.reuse, R65 ;  /* 0x000000414e3c7220 */ /* 0x040fe20000400000 */
[C---:B------:R-:W-:Y:S01]  /*85d0*/  FMUL R61, R78.reuse, R66 ;  /* 0x000000424e3d7220 */ /* 0x040fe20000400000 */
[----:B------:R-:W-:Y:S01]  /*85e0*/  FMUL R62, R78, R67 ;  /* 0x000000434e3e7220 */ /* 0x000fe20000400000 */
[C---:B------:R-:W-:Y:S01]  /*85f0*/  FFMA R46, R81.reuse, R125, R46 ;  /* 0x0000007d512e7223 */ /* 0x040fe2000000002e */
[----:B------:R-:W-:Y:S01]  /*8600*/  F2FP.SATFINITE.E4M3.F32.PACK_AB_MERGE_C R64, R2, R0, R143 ;  /* 0x000000000240723e */ /* 0x000fe2000480708f */
[C---:B------:R-:W-:Y:S01]  /*8610*/  FFMA R47, R81.reuse, R132, R47 ;  /* 0x00000084512f7223 */ /* 0x040fe2000000002f */
[----:B------:R-:W-:Y:S01]  /*8620*/  F2FP.SATFINITE.E4M3.F32.PACK_AB_MERGE_C R65, R4, R3, R5 ;  /* 0x000000030441723e */ /* 0x000fe20004807005 */
[C---:B------:R-:W-:Y:S01]  /*8630*/  FFMA R48, R81.reuse, R127, R48 ;  /* 0x0000007f51307223 */ /* 0x040fe20000000030 */
[----:B------:R-:W-:Y:S01]  /*8640*/  F2FP.SATFINITE.E4M3.F32.PACK_AB_MERGE_C R66, R8, R7, R9 ;  /* 0x000000070842723e */ /* 0x000fe20004807009 */
[C---:B------:R-:W-:Y:S01]  /*8650*/  FFMA R49, R81.reuse, R134, R49 ;  /* 0x0000008651317223 */ /* 0x040fe20000000031 */
[----:B------:R-:W-:Y:S01]  /*8660*/  F2FP.SATFINITE.E4M3.F32.PACK_AB_MERGE_C R67, R12, R11, R13 ;  /* 0x0000000b0c43723e */ /* 0x000fe2000480700d */
[----:B------:R-:W-:Y:S01]  /*8670*/  FMUL R53, R78, R58 ;  /* 0x0000003a4e357220 */ /* 0x000fe20000400000 */
[C---:B------:R-:W-:Y:S01]  /*8680*/  FFMA R50, R81.reuse, R129, R50 ;  /* 0x0000008151327223 */ /* 0x040fe20000000032 */
[C---:B------:R-:W-:Y:S01]  /*8690*/  FFMA R51, R81.reuse, R136, R51 ;  /* 0x0000008851337223 */ /* 0x040fe20000000033 */
[C---:B------:R-:W-:Y:S01]  /*86a0*/  FFMA R52, R81.reuse, R131, R52 ;  /* 0x0000008351347223 */ /* 0x040fe20000000034 */
[----:B------:R1:W-:Y:S01]  /*86b0*/  STS.128 [R172+UR49+0xa200], R64 ;  /* 0x00a20040ac007988 */ /* 0x0003e20008000c31 */
[C---:B------:R-:W-:Y:S01]  /*86c0*/  FFMA R53, R81.reuse, R138, R53 ;  /* 0x0000008a51357223 */ /* 0x040fe20000000035 */
[----:B------:R-:W-:Y:S01]  /*86d0*/  F2FP.SATFINITE.E4M3.F32.PACK_AB_MERGE_C R37, R38, R37, RZ ;  /* 0x000000252625723e */ /* 0x000fe200048070ff */
[C---:B------:R-:W-:Y:S01]  /*86e0*/  FFMA R54, R81.reuse, R133, R54 ;  /* 0x0000008551367223 */ /* 0x040fe20000000036 */
[----:B------:R-:W-:Y:S01]  /*86f0*/  FMUL R58, R78, R63 ;  /* 0x0000003f4e3a7220 */ /* 0x000fe20000400000 */
[C---:B------:R-:W-:Y:S01]  /*8700*/  FFMA R55, R81.reuse, R140, R55 ;  /* 0x0000008c51377223 */ /* 0x040fe20000000037 */
[C---:B------:R-:W-:Y:S01]  /*8710*/  FFMA R56, R81.reuse, R135, R56 ;  /* 0x0000008751387223 */ /* 0x040fe20000000038 */
[C---:B------:R-:W-:Y:S01]  /*8720*/  FFMA R57, R81.reuse, R142, R57 ;  /* 0x0000008e51397223 */ /* 0x040fe20000000039 */
[----:B------:R1:W-:Y:S01]  /*8730*/  STS.128 [R192+0xa010], R16 ;  /* 0x00a01010c0007388 */ /* 0x0003e20000000c00 */
[----:B------:R-:W-:Y:S01]  /*8740*/  F2FP.SATFINITE.E4M3.F32.PACK_AB_MERGE_C R33, R36, R35, R37 ;  /* 0x000000232421723e */ /* 0x000fe20004807025 */
[C---:B------:R-:W-:Y:S01]  /*8750*/  FFMA R58, R81.reuse, R137, R58 ;  /* 0x00000089513a7223 */ /* 0x040fe2000000003a */
[----:B------:R-:W-:Y:S01]  /*8760*/  F2FP.SATFINITE.E4M3.F32.PACK_AB_MERGE_C R34, R42, R41, RZ ;  /* 0x000000292a22723e */ /* 0x000fe200048070ff */
[C---:B------:R-:W-:Y:S01]  /*8770*/  FFMA R59, R81.reuse, R82, R59 ;  /* 0x00000052513b7223 */ /* 0x040fe2000000003b */
[----:B------:R-:W-:Y:S01]  /*8780*/  F2FP.SATFINITE.E4M3.F32.PACK_AB_MERGE_C R35, R46, R45, RZ ;  /* 0x0000002d2e23723e */ /* 0x000fe200048070ff */
        /* <DEDUP_REMOVED lines=25> */
[----:B------:R-:W-:Y:S02]  /*8920*/  UIADD3 UR8, UP0, UPT, UR52, 0x680, URZ ;  /* 0x0000068034087890 */ /* 0x000fe4000ff1e0ff */
[----:B------:R-:W-:Y:S02]  /*8930*/  UIADD3 UR5, UPT, UPT, UR41, 0x40, URZ ;  /* 0x0000004029057890 */ /* 0x000fe4000fffe0ff */
[----:B------:R-:W-:Y:S02]  /*8940*/  UIADD3 UR4, UPT, UPT, UR49, 0xa200, URZ ;  /* 0x0000a20031047890 */ /* 0x000fe4000fffe0ff */
[----:B------:R-:W-:Y:S01]  /*8950*/  UIADD3.X UR9, UPT, UPT, URZ, UR53, URZ, UP0, !UPT ;  /* 0x00000035ff097290 */ /* 0x000fe200087fe4ff */
[----:B------:R-:W-:Y:S01]  /*8960*/  UMOV UR6, UR42 ;  /* 0x0000002a00067c82 */ /* 0x000fe20008000000 */
[----:B------:R-:W-:Y:S07]  /*8970*/  UMOV UR7, UR36 ;  /* 0x0000002400077c82 */ /* 0x000fee0008000000 */
[----:B------:R2:W-:Y:S01]  /*8980*/  UTMASTG.3D [UR4], [UR8] ;  /* 0x00000004080073b5 */ /* 0x0005e20008010000 */
[----:B------:R0:W-:Y:S01]  /*8990*/  UTMACMDFLUSH ;  /* 0x00000000000079b7 */ /* 0x0001e20000000000 */
[----:B--2---:R-:W-:Y:S04]  /*89a0*/  DEPBAR.LE SB0, 0x1 ;  /* 0x000080400000791a */ /* 0x004fe80000000000 */
.L_x_118:
[----:B------:R-:W-:Y:S05]  /*89b0*/  BSYNC.RECONVERGENT B0 ;  /* 0x0000000000007941 */ /* 0x000fea0003800200 */
.L_x_117:
        /* <DEDUP_REMOVED lines=16> */
.L_x_122:
[----:B------:R-:W-:Y:S05]  /*8ac0*/  BSYNC B0 ;  /* 0x0000000000007941 */ /* 0x000fea0003800000 */
.L_x_121:
        /* <DEDUP_REMOVED lines=20> */
.L_x_120:
[----:B------:R-:W-:Y:S05]  /*8c10*/  BSYNC B1 ;  /* 0x0000000000017941 */ /* 0x000fea0003800000 */
.L_x_119:
[----:B--2---:R-:W-:Y:S01]  /*8c20*/  VIADD R0, R80, 0x80 ;  /* 0x0000008050007836 */ /* 0x004fe20000000000 */
        /* <DEDUP_REMOVED lines=10> */
[----:B------:R-:W5:Y:S01]  /*8cd0*/  LDCU.64 UR6, c[0x4][0x80] ;  /* 0x01001000ff0677ac */ /* 0x000f620008000a00 */
[----:B------:R-:W1:Y:S01]  /*8ce0*/  LDC.64 R2, c[0x4][R3] ;  /* 0x0100000003027b82 */ /* 0x000e620000000a00 */
[----:B------:R-:W3:Y:S01]  /*8cf0*/  LDCU.64 UR4, c[0x4][0x18] ;  /* 0x01000300ff0477ac */ /* 0x000ee20008000a00 */
[----:B--2---:R-:W-:Y:S01]  /*8d00*/  MOV R5, UR9 ;  /* 0x0000000900057c02 */ /* 0x004fe20008000f00 */
[----:B------:R-:W-:Y:S01]  /*8d10*/  IMAD.U32 R4, RZ, RZ, UR8 ;  /* 0x00000008ff047e24 */ /* 0x000fe2000f8e00ff */
[----:B-----5:R-:W-:Y:S01]  /*8d20*/  MOV R7, UR7 ;  /* 0x0000000700077c02 */ /* 0x020fe20008000f00 */
[----:B------:R-:W-:Y:S01]  /*8d30*/  IMAD.U32 R6, RZ, RZ, UR6 ;  /* 0x00000006ff067e24 */ /* 0x000fe2000f8e00ff */
[----:B---3--:R-:W-:Y:S01]  /*8d40*/  MOV R11, UR5 ;  /* 0x00000005000b7c02 */ /* 0x008fe20008000f00 */
[----:B------:R-:W-:Y:S02]  /*8d50*/  IMAD.U32 R10, RZ, RZ, UR4 ;  /* 0x00000004ff0a7e24 */ /* 0x000fe4000f8e00ff */
[----:B------:R-:W-:Y:S07]  /*8d60*/  LEPC R20, `(.L_x_125) ;  /* 0x000000001014794e */ /* 0x000fee0000000000 */
[----:B-1--4-:R-:W-:Y:S05]  /*8d70*/  CALL.ABS.NOINC R2 ;  /* 0x0000000002007343 */ /* 0x012fea0003c00000 */
.L_x_125:
[----:B------:R-:W-:Y:S05]  /*8d80*/  BSYNC.RECONVERGENT B6 ;  /* 0x0000000000067941 */ /* 0x000fea0003800200 */
.L_x_124:
[----:B---3--:R-:W-:Y:S01]  /*8d90*/  F2FP.F16.E4M3.UNPACK_B R4, R149 ;  /* 0x00000095ff04723e */ /* 0x008fe200020006ff */
        /* <DEDUP_REMOVED lines=13> */
[----:B----4-:R-:W-:Y:S01]  /*8e70*/  F2FP.F16.E4M3.UNPACK_B R125, R159.H1 ;  /* 0x0000009fff7d723e */ /* 0x010fe200030006ff */
        /* <DEDUP_REMOVED lines=262> */
[----:B------:R-:W-:Y:S02]  /*9ee0*/  UIADD3 UR8, UP0, UPT, UR52, 0x680, URZ ;  /* 0x0000068034087890 */ /* 0x000fe4000ff1e0ff */
[----:B------:R-:W-:Y:S02]  /*9ef0*/  UIADD3 UR5, UPT, UPT, UR41, 0x80, URZ ;  /* 0x0000008029057890 */ /* 0x000fe4000fffe0ff */
[----:B------:R-:W-:Y:S01]  /*9f00*/  MOV R188, UR10 ;  /* 0x0000000a00bc7c02 */ /* 0x000fe20008000f00 */
[----:B------:R-:W-:Y:S01]  /*9f10*/  UIADD3.X UR9, UPT, UPT, URZ, UR53, URZ, UP0, !UPT ;  /* 0x00000035ff097290 */ /* 0x000fe200087fe4ff */
[----:B------:R-:W-:Y:S02]  /*9f20*/  UMOV UR6, UR42 ;  /* 0x0000002a00067c82 */ /* 0x000fe40008000000 */
[----:B------:R-:W-:Y:S01]  /*9f30*/  R2UR UR4, R188 ;  /* 0x00000000bc0472ca */ /* 0x000fe200000e0000 */
[----:B------:R-:W-:Y:S11]  /*9f40*/  UMOV UR7, UR36 ;  /* 0x0000002400077c82 */ /* 0x000ff60008000000 */
[----:B------:R-:W-:Y:S01]  /*9f50*/  @!UPT UIADD3 URZ, UPT, UPT, URZ, URZ, URZ ;  /* 0x000000fffffff290 */ /* 0x000fe2000fffe0ff */
[----:B------:R2:W-:Y:S01]  /*9f60*/  UTMASTG.3D [UR4], [UR8] ;  /* 0x00000004080073b5 */ /* 0x0005e20008010000 */
[----:B------:R0:W-:Y:S01]  /*9f70*/  UTMACMDFLUSH ;  /* 0x00000000000079b7 */ /* 0x0001e20000000000 */
[----:B--2---:R-:W-:Y:S04]  /*9f80*/  DEPBAR.LE SB0, 0x1 ;  /* 0x000080400000791a */ /* 0x004fe80000000000 */
.L_x_127:
[----:B------:R-:W-:Y:S05]  /*9f90*/  BSYNC.RECONVERGENT B0 ;  /* 0x0000000000007941 */ /* 0x000fea0003800200 */
.L_x_126:
        /* <DEDUP_REMOVED lines=16> */
.L_x_131:
[----:B------:R-:W-:Y:S05]  /*a0a0*/  BSYNC B0 ;  /* 0x0000000000007941 */ /* 0x000fea0003800000 */
.L_x_130:
        /* <DEDUP_REMOVED lines=20> */
.L_x_129:
[----:B------:R-:W-:Y:S05]  /*a1f0*/  BSYNC B1 ;  /* 0x0000000000017941 */ /* 0x000fea0003800000 */
.L_x_128:
[----:B--2---:R-:W-:Y:S05]  /*a200*/  VIADD R0, R80, 0xc0 ;  /* 0x000000c050007836 */ /* 0x004fea0000000000 */
        /* <DEDUP_REMOVED lines=20> */
.L_x_133:
[----:B------:R-:W-:Y:S01]  /*a350*/  ISETP.NE.AND P0, PT, R189, RZ, PT ;  /* 0x000000ffbd00720c */ /* 0x000fe20003f05270 */
[----:B------:R-:W-:Y:S05]  /*a360*/  WARPSYNC.ALL ;  /* 0x0000000000007948 */ /* 0x000fea0003800000 */
[----:B------:R-:W-:Y:S01]  /*a370*/  R2UR UR4, R80 ;  /* 0x00000000500472ca */ /* 0x000fe200000e0000 */
[----:B------:R-:W-:Y:S01]  /*a380*/  BSSY.RECONVERGENT B0, `(.L_x_134) ;  /* 0x000011d000007945 */ /* 0x000fe20003800200 */
[----:B---3--:R-:W-:Y:S02]  /*a390*/  F2FP.F16.E4M3.UNPACK_B R11, R149 ;  /* 0x00000095ff0b723e */ /* 0x008fe400020006ff */
[----:B------:R-:W-:Y:S02]  /*a3a0*/  F2FP.F16.E4M3.UNPACK_B R10, R150 ;  /* 0x00000096ff0a723e */ /* 0x000fe400020006ff */
[----:B------:R-:W-:Y:S01]  /*a3b0*/  F2FP.F16.E4M3.UNPACK_B R9, R151 ;  /* 0x00000097ff09723e */ /* 0x000fe200020006ff */
[--C-:B------:R-:W-:Y:S01]  /*a3c0*/  HADD2.F32 R83, -RZ, R11.reuse.H0_H0 ;  /* 0x2000000bff537230 */ /* 0x100fe20000004100 */
[----:B----4-:R-:W-:Y:S01]  /*a3d0*/  F2FP.F16.E4M3.UNPACK_B R8, R152 ;  /* 0x00000098ff08723e */ /* 0x010fe200020006ff */
[----:B------:R-:W-:Y:S01]  /*a3e0*/  HADD2.F32 R84, -RZ, R11.H1_H1 ;  /* 0x3000000bff547230 */ /* 0x000fe20000004100 */
[----:B------:R-:W-:Y:S01]  /*a3f0*/  F2FP.F16.E4M3.UNPACK_B R7, R153 ;  /* 0x00000099ff07723e */ /* 0x000fe200020006ff */
[--C-:B------:R-:W-:Y:S01]  /*a400*/  HADD2.F32 R87, -RZ, R10.reuse.H0_H0 ;  /* 0x2000000aff577230 */ /* 0x100fe20000004100 */
[----:B------:R-:W-:Y:S01]  /*a410*/  F2FP.F16.E4M3.UNPACK_B R6, R154 ;  /* 0x0000009aff06723e */ /* 0x000fe200020006ff */
[----:B------:R-:W-:Y:S01]  /*a420*/  HADD2.F32 R88, -RZ, R10.H1_H1 ;  /* 0x3000000aff587230 */ /* 0x000fe20000004100 */
[----:B------:R-:W-:Y:S01]  /*a430*/  F2FP.F16.E4M3.UNPACK_B R5, R155 ;  /* 0x0000009bff05723e */ /* 0x000fe200020006ff */
[--C-:B------:R-:W-:Y:S01]  /*a440*/  HADD2.F32 R91, -RZ, R9.reuse.H0_H0 ;  /* 0x20000009ff5b7230 */ /* 0x100fe20000004100 */
[----:B-1----:R-:W-:Y:S01]  /*a450*/  F2FP.F16.E4M3.UNPACK_B R4, R156 ;  /* 0x0000009cff04723e */ /* 0x002fe200020006ff */
[----:B------:R-:W-:Y:S01]  /*a460*/  HADD2.F32 R92, -RZ, R9.H1_H1 ;  /* 0x30000009ff5c7230 */ /* 0x000fe20000004100 */
[-C--:B------:R-:W-:Y:S01]  /*a470*/  F2FP.F16.E4M3.UNPACK_B R2, R148.reuse ;  /* 0x00000094ff02723e */ /* 0x080fe200020006ff */
[--C-:B------:R-:W-:Y:S01]  /*a480*/  HADD2.F32 R95, -RZ, R8.reuse.H0_H0 ;  /* 0x20000008ff5f7230 */ /* 0x100fe20000004100 */
[----:B------:R-:W-:Y:S01]  /*a490*/  F2FP.F16.E4M3.UNPACK_B R148, R148.H1 ;  /* 0x00000094ff94723e */ /* 0x000fe200030006ff */
[----:B------:R-:W-:Y:S01]  /*a4a0*/  HADD2.F32 R97, -RZ, R8.H1_H1 ;  /* 0x30000008ff617230 */ /* 0x000fe20000004100 */
[----:B------:R-:W-:Y:S01]  /*a4b0*/  F2FP.F16.E4M3.UNPACK_B R149, R149.H1 ;  /* 0x00000095ff95723e */ /* 0x000fe200030006ff */
[--C-:B------:R-:W-:Y:S01]  /*a4c0*/  HADD2.F32 R98, -RZ, R7.reuse.H0_H0 ;  /* 0x20000007ff627230 */ /* 0x100fe20000004100 */
[----:B------:R-:W-:Y:S01]  /*a4d0*/  F2FP.F16.E4M3.UNPACK_B R150, R150.H1 ;  /* 0x00000096ff96723e */ /* 0x000fe200030006ff */
[----:B------:R-:W-:Y:S01]  /*a4e0*/  HADD2.F32 R101, -RZ, R7.H1_H1 ;  /* 0x30000007ff657230 */ /* 0x000fe20000004100 */
[----:B------:R-:W-:Y:S01]  /*a4f0*/  F2FP.F16.E4M3.UNPACK_B R151, R151.H1 ;  /* 0x00000097ff97723e */ /* 0x000fe200030006ff */
[--C-:B------:R-:W-:Y:S01]  /*a500*/  HADD2.F32 R102, -RZ, R6.reuse.H0_H0 ;  /* 0x20000006ff667230 */ /* 0x100fe20000004100 */
[----:B------:R-:W-:Y:S01]  /*a510*/  F2FP.F16.E4M3.UNPACK_B R138, R163 ;  /* 0x000000a3ff8a723e */ /* 0x000fe200020006ff */
[----:B------:R-:W-:Y:S01]  /*a520*/  HADD2.F32 R105, -RZ, R6.H1_H1 ;  /* 0x30000006ff697230 */ /* 0x000fe20000004100 */
[----:B------:R-:W-:Y:S01]  /*a530*/  R2UR UR5, R193 ;  /* 0x00000000c10572ca */ /* 0x000fe200000e0000 */
[--C-:B------:R-:W-:Y:S01]  /*a540*/  HADD2.F32 R106, -RZ, R5.reuse.H0_H0 ;  /* 0x20000005ff6a7230 */ /* 0x100fe20000004100 */
[----:B------:R-:W-:Y:S01]  /*a550*/  F2FP.F16.E4M3.UNPACK_B R116, R157 ;  /* 0x0000009dff74723e */ /* 0x000fe200020006ff */
[----:B------:R-:W-:Y:S01]  /*a560*/  HADD2.F32 R109, -RZ, R5.H1_H1 ;  /* 0x30000005ff6d7230 */ /* 0x000fe20000004100 */
[----:B------:R-:W-:Y:S01]  /*a570*/  F2FP.F16.E4M3.UNPACK_B R120, R158 ;  /* 0x0000009eff78723e */ /* 0x000fe200020006ff */
[--C-:B------:R-:W-:Y:S01]  /*a580*/  HADD2.F32 R110, -RZ, R4.reuse.H0_H0 ;  /* 0x20000004ff6e7230 */ /* 0x100fe20000004100 */
[----:B------:R-:W-:Y:S01]  /*a590*/  F2FP.F16.E4M3.UNPACK_B R124, R159 ;  /* 0x0000009fff7c723e */ /* 0x000fe200020006ff */
[----:B------:R-:W-:Y:S01]  /*a5a0*/  HADD2.F32 R113, -RZ, R4.H1_H1 ;  /* 0x30000004ff717230 */ /* 0x000fe20000004100 */
[----:B------:R-:W-:Y:S01]  /*a5b0*/  F2FP.F16.E4M3.UNPACK_B R128, R160 ;  /* 0x000000a0ff80723e */ /* 0x000fe200020006ff */
[----:B------:R-:W1:Y:S01]  /*a5c0*/  LDTM.x64 R4, tmem[UR4+0xc0] ;  /* 0x0000c004000479ee */ /* 0x000e620008340000 */
[--C-:B------:R-:W-:Y:S01]  /*a5d0*/  HADD2.F32 R0, -RZ, R2.reuse.H0_H0 ;  /* 0x20000002ff007230 */ /* 0x100fe20000004100 */
[----:B------:R-:W-:Y:S01]  /*a5e0*/  NOP ;  /* 0x0000000000007918 */ /* 0x000fe20000000000 */
[----:B------:R-:W-:Y:S01]  /*a5f0*/  HADD2.F32 R2, -RZ, R2.H1_H1 ;  /* 0x30000002ff027230 */ /* 0x000fe20000004100 */
[----:B------:R-:W-:Y:S01]  /*a600*/  UIADD3 UR5, UPT, UPT, UR5, 0x160, URZ ;  /* 0x0000016005057890 */ /* 0x000fe2000fffe0ff */
[--C-:B------:R-:W-:Y:S01]  /*a610*/  HADD2.F32 R86, -RZ, R149.reuse.H1_H1 ;  /* 0x30000095ff567230 */ /* 0x100fe20000004100 */
[----:B------:R-:W-:Y:S01]  /*a620*/  F2FP.F16.E4M3.UNPACK_B R132, R161 ;  /* 0x000000a1ff84723e */ /* 0x000fe200020006ff */
[--C-:B------:R-:W-:Y:S01]  /*a630*/  HADD2.F32 R114, -RZ, R116.reuse.H0_H0 ;  /* 0x20000074ff727230 */ /* 0x100fe20000004100 */
[----:B------:R-:W-:Y:S01]  /*a640*/  UPRMT UR5, UR37, 0x654, UR5 ;  /* 0x0000065425057896 */ /* 0x000fe20008000005 */
[----:B------:R-:W-:Y:S01]  /*a650*/  HADD2.F32 R117, -RZ, R116.H1_H1 ;  /* 0x30000074ff757230 */ /* 0x000fe20000004100 */
[----:B------:R-:W-:Y:S01]  /*a660*/  F2FP.F16.E4M3.UNPACK_B R136, R162 ;  /* 0x000000a2ff88723e */ /* 0x000fe200020006ff */
[--C-:B------:R-:W-:Y:S01]  /*a670*/  HADD2.F32 R118, -RZ, R120.reuse.H0_H0 ;  /* 0x20000078ff767230 */ /* 0x100fe20000004100 */
[----:B------:R-:W-:Y:S01]  /*a680*/  F2FP.F16.E4M3.UNPACK_B R152, R152.H1 ;  /* 0x00000098ff98723e */ /* 0x000fe200030006ff */
[----:B------:R-:W-:Y:S01]  /*a690*/  HADD2.F32 R121, -RZ, R120.H1_H1 ;  /* 0x30000078ff797230 */ /* 0x000fe20000004100 */
[----:B------:R-:W-:Y:S01]  /*a6a0*/  F2FP.F16.E4M3.UNPACK_B R153, R153.H1 ;  /* 0x00000099ff99723e */ /* 0x000fe200030006ff */
[--C-:B------:R-:W-:Y:S01]  /*a6b0*/  HADD2.F32 R122, -RZ, R124.reuse.H0_H0 ;  /* 0x2000007cff7a7230 */ /* 0x100fe20000004100 */
[----:B------:R-:W-:Y:S01]  /*a6c0*/  F2FP.F16.E4M3.UNPACK_B R154, R154.H1 ;  /* 0x0000009aff9a723e */ /* 0x000fe200030006ff */
[----:B-1----:R-:W-:Y:S01]  /*a6d0*/  SYNCS.ARRIVE.TRANS64.RED.A1T0 RZ, [UR5], RZ ;  /* 0x000000ffffff79a7 */ /* 0x002fe20008100405 */
[----:B------:R-:W-:Y:S01]  /*a6e0*/  HADD2.F32 R125, -RZ, R124.H1_H1 ;  /* 0x3000007cff7d7230 */ /* 0x000fe20000004100 */
[----:B------:R-:W-:Y:S01]  /*a6f0*/  F2FP.F16.E4M3.UNPACK_B R155, R155.H1 ;  /* 0x0000009bff9b723e */ /* 0x000fe200030006ff */
[--C-:B------:R-:W-:Y:S01]  /*a700*/  HADD2.F32 R126, -RZ, R128.reuse.H0_H0 ;  /* 0x20000080ff7e7230 */ /* 0x100fe20000004100 */
[----:B------:R-:W-:Y:S01]  /*a710*/  F2FP.F16.E4M3.UNPACK_B R156, R156.H1 ;  /* 0x0000009cff9c723e */ /* 0x000fe200030006ff */
[----:B------:R-:W-:Y:S01]  /*a720*/  HADD2.F32 R129, -RZ, R128.H1_H1 ;  /* 0x30000080ff817230 */ /* 0x000fe20000004100 */
[----:B------:R-:W-:Y:S01]  /*a730*/  F2FP.F16.E4M3.UNPACK_B R157, R157.H1 ;  /* 0x0000009dff9d723e */ /* 0x000fe200030006ff */
[C---:B------:R-:W-:Y:S01]  /*a740*/  FMUL R4, R78.reuse, R4 ;  /* 0x000000044e047220 */ /* 0x040fe20000400000 */
[C---:B------:R-:W-:Y:S01]  /*a750*/  FMUL R5, R78.reuse, R5 ;  /* 0x000000054e057220 */ /* 0x040fe20000400000 */
[----:B------:R-:W-:Y:S02]  /*a760*/  HADD2.F32 R3, -RZ, R148.H0_H0 ;  /* 0x20000094ff037230 */ /* 0x000fe40000004100 */
        /* <DEDUP_REMOVED lines=11> */
[----:B------:R-:W-:Y:S02]  /*a820*/  HADD2.F32 R130, -RZ, R132.H0_H0 ;  /* 0x20000084ff827230 */ /* 0x000fe40000004100 */
[C---:B------:R-:W-:Y:S01]  /*a830*/  FMUL R6, R78.reuse, R6 ;  /* 0x000000064e067220 */ /* 0x040fe20000400000 */
[----:B------:R-:W-:Y:S02]  /*a840*/  HADD2.F32 R82, -RZ, R148.H1_H1 ;  /* 0x30000094ff527230 */ /* 0x000fe40000004100 */
[C---:B------:R-:W-:Y:S01]  /*a850*/  FMUL R7, R78.reuse, R7 ;  /* 0x000000074e077220 */ /* 0x040fe20000400000 */
[----:B------:R-:W-:Y:S02]  /*a860*/  HADD2.F32 R85, -RZ, R149.H0_H0 ;  /* 0x20000095ff557230 */ /* 0x000fe40000004100 */
[C---:B------:R-:W-:Y:S01]  /*a870*/  FFMA R6, R81.reuse, R3, R6 ;  /* 0x0000000351067223 */ /* 0x040fe20000000006 */
[----:B------:R-:W-:Y:S02]  /*a880*/  HADD2.F32 R133, -RZ, R132.H1_H1 ;  /* 0x30000084ff857230 */ /* 0x000fe40000004100 */
[C---:B------:R-:W-:Y:S01]  /*a890*/  FFMA R7, R81.reuse, R82, R7 ;  /* 0x0000005251077223 */ /* 0x040fe20000000007 */
[C---:B------:R-:W-:Y:S01]  /*a8a0*/  FFMA R8, R81.reuse, R83, R8 ;  /* 0x0000005351087223 */ /* 0x040fe20000000008 */
[C---:B------:R-:W-:Y:S01]  /*a8b0*/  FFMA R9, R81.reuse, R84, R9 ;  /* 0x0000005451097223 */ /* 0x040fe20000000009 */
[--C-:B------:R-:W-:Y:S02]  /*a8c0*/  HADD2.F32 R82, -RZ, R138.reuse.H0_H0 ;  /* 0x2000008aff527230 */ /* 0x100fe40000004100 */
[C---:B------:R-:W-:Y:S01]  /*a8d0*/  FMUL R10, R78.reuse, R10 ;  /* 0x0000000a4e0a7220 */ /* 0x040fe20000400000 */
[----:B------:R-:W-:Y:S02]  /*a8e0*/  HADD2.F32 R83, -RZ, R138.H1_H1 ;  /* 0x3000008aff537230 */ /* 0x000fe40000004100 */
[C---:B------:R-:W-:Y:S01]  /*a8f0*/  FMUL R11, R78.reuse, R11 ;  /* 0x0000000b4e0b7220 */ /* 0x040fe20000400000 */
[----:B------:R-:W-:Y:S02]  /*a900*/  HADD2.F32 R89, -RZ, R150.H0_H0 ;  /* 0x20000096ff597230 */ /* 0x000fe40000004100 */
[C---:B------:R-:W-:Y:S01]  /*a910*/  FFMA R10, R81.reuse, R85, R10 ;  /* 0x00000055510a7223 */ /* 0x040fe2000000000a */
[--C-:B------:R-:W-:Y:S02]  /*a920*/  HADD2.F32 R134, -RZ, R136.reuse.H0_H0 ;  /* 0x20000088ff867230 */ /* 0x100fe40000004100 */
[C---:B------:R-:W-:Y:S01]  /*a930*/  FFMA R11, R81.reuse, R86, R11 ;  /* 0x00000056510b7223 */ /* 0x040fe2000000000b */
[C---:B------:R-:W-:Y:S01]  /*a940*/  FFMA R12, R81.reuse, R87, R12 ;  /* 0x00000057510c7223 */ /* 0x040fe2000000000c */
[----:B------:R-:W-:Y:S01]  /*a950*/  FFMA R13, R81, R88, R13 ;  /* 0x00000058510d7223 */ /* 0x000fe2000000000d */
[----:B------:R-:W-:Y:S01]  /*a960*/  F2FP.SATFINITE.E4M3.F32.PACK_AB_MERGE_C R86, R7, R6, RZ ;  /* 0x000000060756723e */ /* 0x000fe200048070ff */
[C---:B------:R-:W-:Y:S01]  /*a970*/  FMUL R7, R78.reuse, R24 ;  /* 0x000000184e077220 */ /* 0x040fe20000400000 */
[----:B------:R-:W-:Y:S01]  /*a980*/  F2FP.SATFINITE.E4M3.F32.PACK_AB_MERGE_C R138, R11, R10, RZ ;  /* 0x0000000a0b8a723e */ /* 0x000fe200048070ff */
[C---:B------:R-:W-:Y:S01]  /*a990*/  FMUL R10, R78.reuse, R25 ;  /* 0x000000194e0a7220 */ /* 0x040fe20000400000 */
[C---:B------:R-:W-:Y:S01]  /*a9a0*/  FMUL R25, R78.reuse, R32 ;  /* 0x000000204e197220 */ /* 0x040fe20000400000 */
[----:B------:R-:W-:Y:S02]  /*a9b0*/  HADD2.F32 R137, -RZ, R136.H1_H1 ;  /* 0x30000088ff897230 */ /* 0x000fe40000004100 */
[C---:B------:R-:W-:Y:S01]  /*a9c0*/  FMUL R14, R78.reuse, R14 ;  /* 0x0000000e4e0e7220 */ /* 0x040fe20000400000 */
[----:B------:R-:W-:Y:S02]  /*a9d0*/  HADD2.F32 R90, -RZ, R150.H1_H1 ;  /* 0x30000096ff5a7230 */ /* 0x000fe40000004100 */
[C---:B------:R-:W-:Y:S01]  /*a9e0*/  FMUL R15, R78.reuse, R15 ;  /* 0x0000000f4e0f7220 */ /* 0x040fe20000400000 */
[--C-:B------:R-:W-:Y:S02]  /*a9f0*/  HADD2.F32 R93, -RZ, R151.reuse.H0_H0 ;  /* 0x20000097ff5d7230 */ /* 0x100fe40000004100 */
[C---:B------:R-:W-:Y:S01]  /*aa00*/  FFMA R14, R81.reuse, R89, R14 ;  /* 0x00000059510e7223 */ /* 0x040fe2000000000e */
[----:B------:R-:W-:Y:S02]  /*aa10*/  HADD2.F32 R94, -RZ, R151.H1_H1 ;  /* 0x30000097ff5e7230 */ /* 0x000fe40000004100 */
[C---:B------:R-:W-:Y:S01]  /*aa20*/  FFMA R15, R81.reuse, R90, R15 ;  /* 0x0000005a510f7223 */ /* 0x040fe2000000000f */
[C---:B------:R-:W-:Y:S01]  /*aa30*/  FFMA R16, R81.reuse, R91, R16 ;  /* 0x0000005b51107223 */ /* 0x040fe20000000010 */
[----:B------:R-:W-:Y:S01]  /*aa40*/  FFMA R17, R81, R92, R17 ;  /* 0x0000005c51117223 */ /* 0x000fe20000000011 */
[C---:B------:R-:W-:Y:S01]  /*aa50*/  FMUL R18, R78.reuse, R18 ;  /* 0x000000124e127220 */ /* 0x040fe20000400000 */
[C---:B------:R-:W-:Y:S01]  /*aa60*/  FMUL R19, R78.reuse, R19 ;  /* 0x000000134e137220 */ /* 0x040fe20000400000 */
[--C-:B------:R-:W-:Y:S01]  /*aa70*/  HADD2.F32 R96, -RZ, R152.reuse.H0_H0 ;  /* 0x20000098ff607230 */ /* 0x100fe20000004100 */
[----:B------:R-:W-:Y:S01]  /*aa80*/  F2FP.SATFINITE.E4M3.F32.PACK_AB_MERGE_C R14, R15, R14, RZ ;  /* 0x0000000e0f0e723e */ /* 0x000fe200048070ff */
[C---:B------:R-:W-:Y:S01]  /*aa90*/  FFMA R18, R81.reuse, R93, R18 ;  /* 0x0000005d51127223 */ /* 0x040fe20000000012 */
[C---:B------:R-:W-:Y:S01]  /*aaa0*/  FFMA R19, R81.reuse, R94, R19 ;  /* 0x0000005e51137223 */ /* 0x040fe20000000013 */
[C---:B------:R-:W-:Y:S01]  /*aab0*/  FFMA R0, R81.reuse, R95, R0 ;  /* 0x0000005f51007223 */ /* 0x040fe20000000000 */
[----:B------:R-:W-:Y:S01]  /*aac0*/  FFMA R2, R81, R97, R2 ;  /* 0x0000006151027223 */ /* 0x000fe20000000002 */
[----:B------:R-:W-:Y:S02]  /*aad0*/  HADD2.F32 R99, -RZ, R152.H1_H1 ;  /* 0x30000098ff637230 */ /* 0x000fe40000004100 */
[C---:B------:R-:W-:Y:S01]  /*aae0*/  FMUL R3, R78.reuse, R22 ;  /* 0x000000164e037220 */ /* 0x040fe20000400000 */
[----:B------:R-:W-:Y:S01]  /*aaf0*/  F2FP.SATFINITE.E4M3.F32.PACK_AB_MERGE_C R18, R19, R18, RZ ;  /* 0x000000121312723e */ /* 0x000fe200048070ff */
[C---:B------:R-:W-:Y:S01]  /*ab00*/  FMUL R22, R78.reuse, R29 ;  /* 0x0000001d4e167220 */ /* 0x040fe20000400000 */
[C---:B------:R-:W-:Y:S01]  /*ab10*/  FMUL R29, R78.reuse, R36 ;  /* 0x000000244e1d7220 */ /* 0x040fe20000400000 */
[C---:B------:R-:W-:Y:S01]  /*ab20*/  FFMA R3, R81.reuse, R96, R3 ;  /* 0x0000006051037223 */ /* 0x040fe20000000003 */
[C---:B------:R-:W-:Y:S01]  /*ab30*/  FMUL R6, R78.reuse, R23 ;  /* 0x000000174e067220 */ /* 0x040fe20000400000 */
[--C-:B------:R-:W-:Y:S02]  /*ab40*/  HADD2.F32 R100, -RZ, R153.reuse.H0_H0 ;  /* 0x20000099ff647230 */ /* 0x100fe40000004100 */
[C---:B------:R-:W-:Y:S01]  /*ab50*/  FMUL R11, R78.reuse, R26 ;  /* 0x0000001a4e0b7220 */ /* 0x040fe20000400000 */
[----:B------:R-:W-:Y:S02]  /*ab60*/  HADD2.F32 R103, -RZ, R153.H1_H1 ;  /* 0x30000099ff677230 */ /* 0x000fe40000004100 */
[C---:B------:R-:W-:Y:S01]  /*ab70*/  FFMA R6, R81.reuse, R99, R6 ;  /* 0x0000006351067223 */ /* 0x040fe20000000006 */
[C---:B------:R-:W-:Y:S01]  /*ab80*/  FFMA R7, R81.reuse, R98, R7 ;  /* 0x0000006251077223 */ /* 0x040fe20000000007 */
[C---:B------:R-:W-:Y:S01]  /*ab90*/  FFMA R10, R81.reuse, R101, R10 ;  /* 0x00000065510a7223 */ /* 0x040fe2000000000a */
[C---:B------:R-:W-:Y:S01]  /*aba0*/  FFMA R11, R81.reuse, R100, R11 ;  /* 0x00000064510b7223 */ /* 0x040fe2000000000b */
[----:B------:R-:W-:Y:S01]  /*abb0*/  FMUL R26, R78, R33 ;  /* 0x000000214e1a7220 */ /* 0x000fe20000400000 */
[----:B------:R-:W-:Y:S01]  /*abc0*/  F2FP.SATFINITE.E4M3.F32.PACK_AB_MERGE_C R3, R6, R3, RZ ;  /* 0x000000030603723e */ /* 0x000fe200048070ff */
[C---:B------:R-:W-:Y:S01]  /*abd0*/  FMUL R33, R78.reuse, R40 ;  /* 0x000000284e217220 */ /* 0x040fe20000400000 */
        /* <DEDUP_REMOVED lines=8> */
[C---:B------:R-:W-:Y:S01]  /*ac60*/  FMUL R30, R78.reuse, R37 ;  /* 0x000000254e1e7220 */ /* 0x040fe20000400000 */
[C---:B------:R-:W-:Y:S01]  /*ac70*/  FMUL R37, R78.reuse, R44 ;  /* 0x0000002c4e257220 */ /* 0x040fe20000400000 */
[C---:B------:R-:W-:Y:S01]  /*ac80*/  FMUL R24, R78.reuse, R31 ;  /* 0x0000001f4e187220 */ /* 0x040fe20000400000 */
[----:B------:R-:W-:Y:S01]  /*ac90*/  F2FP.F16.E4M3.UNPACK_B R158, R158.H1 ;  /* 0x0000009eff9e723e */ /* 0x000fe200030006ff */
[--C-:B------:R-:W-:Y:S02]  /*aca0*/  HADD2.F32 R108, -RZ, R155.reuse.H0_H0 ;  /* 0x2000009bff6c7230 */ /* 0x100fe40000004100 */
[----:B------:R-:W-:Y:S01]  /*acb0*/  FMUL R27, R78, R34 ;  /* 0x000000224e1b7220 */ /* 0x000fe20000400000 */
[----:B------:R-:W-:Y:S02]  /*acc0*/  HADD2.F32 R111, -RZ, R155.H1_H1 ;  /* 0x3000009bff6f7230 */ /* 0x000fe40000004100 */
[C---:B------:R-:W-:Y:S01]  /*acd0*/  FFMA R24, R81.reuse, R107, R24 ;  /* 0x0000006b51187223 */ /* 0x040fe20000000018 */
[----:B------:R-:W-:Y:S01]  /*ace0*/  F2FP.F16.E4M3.UNPACK_B R159, R159.H1 ;  /* 0x0000009fff9f723e */ /* 0x000fe200030006ff */
[C---:B------:R-:W-:Y:S01]  /*acf0*/  FFMA R25, R81.reuse, R106, R25 ;  /* 0x0000006a51197223 */ /* 0x040fe20000000019 */
[C---:B------:R-:W-:Y:S01]  /*ad00*/  FFMA R26, R81.reuse, R109, R26 ;  /* 0x0000006d511a7223 */ /* 0x040fe2000000001a */
[----:B------:R-:W-:Y:S01]  /*ad10*/  F2FP.F16.E4M3.UNPACK_B R160, R160.H1 ;  /* 0x000000a0ffa0723e */ /* 0x000fe200030006ff */
[C---:B------:R-:W-:Y:S01]  /*ad20*/  FFMA R27, R81.reuse, R108, R27 ;  /* 0x0000006c511b7223 */ /* 0x040fe2000000001b */
[----:B------:R-:W-:Y:S01]  /*ad30*/  F2FP.SATFINITE.E4M3.F32.PACK_AB_MERGE_C R6, R24, R23, RZ ;  /* 0x000000171806723e */ /* 0x000fe200048070ff */
[C---:B------:R-:W-:Y:S01]  /*ad40*/  FMUL R34, R78.reuse, R41 ;  /* 0x000000294e227220 */ /* 0x040fe20000400000 */
[C---:B------:R-:W-:Y:S01]  /*ad50*/  FMUL R41, R78.reuse, R48 ;  /* 0x000000304e297220 */ /* 0x040fe20000400000 */
[----:B------:R-:W-:Y:S01]  /*ad60*/  FMUL R28, R78, R35 ;  /* 0x000000234e1c7220 */ /* 0x000fe20000400000 */
[----:B------:R-:W-:Y:S01]  /*ad70*/  F2FP.F16.E4M3.UNPACK_B R161, R161.H1 ;  /* 0x000000a1ffa1723e */ /* 0x000fe200030006ff */
[--C-:B------:R-:W-:Y:S01]  /*ad80*/  HADD2.F32 R112, -RZ, R156.reuse.H0_H0 ;  /* 0x2000009cff707230 */ /* 0x100fe20000004100 */
[----:B------:R-:W-:Y:S01]  /*ad90*/  F2FP.SATFINITE.E4M3.F32.PACK_AB_MERGE_C R6, R22, R21, R6 ;  /* 0x000000151606723e */ /* 0x000fe20004807006 */
[C---:B------:R-:W-:Y:S01]  /*ada0*/  FFMA R28, R81.reuse, R111, R28 ;  /* 0x0000006f511c7223 */ /* 0x040fe2000000001c */
[C---:B------:R-:W-:Y:S01]  /*adb0*/  FFMA R29, R81.reuse, R110, R29 ;  /* 0x0000006e511d7223 */ /* 0x040fe2000000001d */
[C---:B------:R-:W-:Y:S01]  /*adc0*/  FFMA R30, R81.reuse, R113, R30 ;  /* 0x00000071511e7223 */ /* 0x040fe2000000001e */
[----:B------:R-:W-:Y:S02]  /*add0*/  HADD2.F32 R115, -RZ, R156.H1_H1 ;  /* 0x3000009cff737230 */ /* 0x000fe40000004100 */
[C---:B------:R-:W-:Y:S01]  /*ade0*/  FMUL R31, R78.reuse, R38 ;  /* 0x000000264e1f7220 */ /* 0x040fe20000400000 */
[----:B------:R-:W-:Y:S01]  /*adf0*/  F2FP.F16.E4M3.UNPACK_B R162, R162.H1 ;  /* 0x000000a2ffa2723e */ /* 0x000fe200030006ff */
[C---:B------:R-:W-:Y:S01]  /*ae00*/  FMUL R38, R78.reuse, R45 ;  /* 0x0000002d4e267220 */ /* 0x040fe20000400000 */
[C---:B------:R-:W-:Y:S01]  /*ae10*/  FMUL R45, R78.reuse, R52 ;  /* 0x000000344e2d7220 */ /* 0x040fe20000400000 */
[----:B------:R-:W-:Y:S01]  /*ae20*/  F2FP.F16.E4M3.UNPACK_B R163, R163.H1 ;  /* 0x000000a3ffa3723e */ /* 0x000fe200030006ff */
[----:B------:R-:W-:Y:S01]  /*ae30*/  FFMA R31, R81, R112, R31 ;  /* 0x00000070511f7223 */ /* 0x000fe2000000001f */
[----:B------:R-:W-:Y:S01]  /*ae40*/  FMUL R52, R78, R59 ;  /* 0x0000003b4e347220 */ /* 0x000fe20000400000 */
[----:B------:R-:W-:Y:S01]  /*ae50*/  IADD3 R76, PT, PT, R76, 0x1, RZ ;  /* 0x000000014c4c7810 */ /* 0x000fe20007ffe0ff */
[C---:B------:R-:W-:Y:S01]  /*ae60*/  FMUL R59, R78.reuse, R66 ;  /* 0x000000424e3b7220 */ /* 0x040fe20000400000 */
[----:B------:R-:W-:Y:S01]  /*ae70*/  F2FP.SATFINITE.E4M3.F32.PACK_AB_MERGE_C R66, R13, R12, R14 ;  /* 0x0000000c0d42723e */ /* 0x000fe2000480700e */
[C---:B------:R-:W-:Y:S01]  /*ae80*/  FMUL R32, R78.reuse, R39 ;  /* 0x000000274e207220 */ /* 0x040fe20000400000 */
[--C-:B------:R-:W-:Y:S02]  /*ae90*/  HADD2.F32 R116, -RZ, R157.reuse.H0_H0 ;  /* 0x2000009dff747230 */ /* 0x100fe40000004100 */
[C---:B------:R-:W-:Y:S01]  /*aea0*/  FMUL R35, R78.reuse, R42 ;  /* 0x0000002a4e237220 */ /* 0x040fe20000400000 */
[----:B------:R-:W-:Y:S02]  /*aeb0*/  HADD2.F32 R119, -RZ, R157.H1_H1 ;  /* 0x3000009dff777230 */ /* 0x000fe40000004100 */
[C---:B------:R-:W-:Y:S01]  /*aec0*/  FFMA R32, R81.reuse, R115, R32 ;  /* 0x0000007351207223 */ /* 0x040fe20000000020 */
[----:B------:R-:W-:Y:S01]  /*aed0*/  FMUL R36, R78, R43 ;  /* 0x0000002b4e247220 */ /* 0x000fe20000400000 */
[C---:B------:R-:W-:Y:S01]  /*aee0*/  FFMA R33, R81.reuse, R114, R33 ;  /* 0x0000007251217223 */ /* 0x040fe20000000021 */
[C---:B------:R-:W-:Y:S01]  /*aef0*/  FFMA R34, R81.reuse, R117, R34 ;  /* 0x0000007551227223 */ /* 0x040fe20000000022 */
[--C-:B------:R-:W-:Y:S01]  /*af00*/  HADD2.F32 R120, -RZ, R158.reuse.H0_H0 ;  /* 0x2000009eff787230 */ /* 0x100fe20000004100 */
[----:B------:R-:W-:Y:S01]  /*af10*/  F2FP.SATFINITE.E4M3.F32.PACK_AB_MERGE_C R32, R32, R31, RZ ;  /* 0x0000001f2020723e */ /* 0x000fe200048070ff */
[C---:B------:R-:W-:Y:S01]  /*af20*/  FFMA R35, R81.reuse, R116, R35 ;  /* 0x0000007451237223 */ /* 0x040fe20000000023 */
[----:B------:R-:W-:Y:S02]  /*af30*/  HADD2.F32 R123, -RZ, R158.H1_H1 ;  /* 0x3000009eff7b7230 */ /* 0x000fe40000004100 */
[----:B------:R-:W-:Y:S01]  /*af40*/  FMUL R39, R78, R46 ;  /* 0x0000002e4e277220 */ /* 0x000fe20000400000 */
[----:B------:R-:W-:Y:S01]  /*af50*/  F2FP.SATFINITE.E4M3.F32.PACK_AB_MERGE_C R32, R30, R29, R32 ;  /* 0x0000001d1e20723e */ /* 0x000fe20004807020 */
[C---:B------:R-:W-:Y:S01]  /*af60*/  FFMA R36, R81.reuse, R119, R36 ;  /* 0x0000007751247223 */ /* 0x040fe20000000024 */
[C---:B------:R-:W-:Y:S01]  /*af70*/  FMUL R40, R78.reuse, R47 ;  /* 0x0000002f4e287220 */ /* 0x040fe20000400000 */
[C---:B------:R-:W-:Y:S01]  /*af80*/  FFMA R37, R81.reuse, R118, R37 ;  /* 0x0000007651257223 */ /* 0x040fe20000000025 */
[C---:B------:R-:W-:Y:S01]  /*af90*/  FFMA R38, R81.reuse, R121, R38 ;  /* 0x0000007951267223 */ /* 0x040fe20000000026 */
[C---:B------:R-:W-:Y:S01]  /*afa0*/  FMUL R42, R78.reuse, R49 ;  /* 0x000000314e2a7220 */ /* 0x040fe20000400000 */
        /* <DEDUP_REMOVED lines=8> */
[C---:B------:R-:W-:Y:S01]  /*b030*/  FMUL R57, R78.reuse, R64 ;  /* 0x000000404e397220 */ /* 0x040fe20000400000 */
[----:B------:R-:W-:Y:S01]  /*b040*/  FFMA R42, R81, R125, R42 ;  /* 0x0000007d512a7223 */ /* 0x000fe2000000002a */
[C---:B------:R-:W-:Y:S01]  /*b050*/  FMUL R46, R78.reuse, R53 ;  /* 0x000000354e2e7220 */ /* 0x040fe20000400000 */
[--C-:B------:R-:W-:Y:S01]  /*b060*/  HADD2.F32 R128, -RZ, R160.reuse.H0_H0 ;  /* 0x200000a0ff807230 */ /* 0x100fe20000004100 */
[----:B------:R-:W-:Y:S01]  /*b070*/  F2FP.SATFINITE.E4M3.F32.PACK_AB_MERGE_C R64, R5, R4, R86 ;  /* 0x000000040540723e */ /* 0x000fe20004807056 */
[C---:B------:R-:W-:Y:S01]  /*b080*/  FMUL R51, R78.reuse, R58 ;  /* 0x0000003a4e337220 */ /* 0x040fe20000400000 */
[C---:B------:R-:W-:Y:S01]  /*b090*/  FMUL R53, R78.reuse, R60 ;  /* 0x0000003c4e357220 */ /* 0x040fe20000400000 */
[C---:B------:R-:W-:Y:S01]  /*b0a0*/  FFMA R43, R81.reuse, R124, R43 ;  /* 0x0000007c512b7223 */ /* 0x040fe2000000002b */
[----:B------:R-:W-:Y:S02]  /*b0b0*/  HADD2.F32 R131, -RZ, R160.H1_H1 ;  /* 0x300000a0ff837230 */ /* 0x000fe40000004100 */
[C---:B------:R-:W-:Y:S01]  /*b0c0*/  FMUL R47, R78.reuse, R54 ;  /* 0x000000364e2f7220 */ /* 0x040fe20000400000 */
[C---:B------:R-:W-:Y:S01]  /*b0d0*/  FMUL R58, R78.reuse, R65 ;  /* 0x000000414e3a7220 */ /* 0x040fe20000400000 */
[----:B------:R-:W-:Y:S01]  /*b0e0*/  FMUL R60, R78, R67 ;  /* 0x000000434e3c7220 */ /* 0x000fe20000400000 */
[----:B------:R-:W-:Y:S01]  /*b0f0*/  F2FP.SATFINITE.E4M3.F32.PACK_AB_MERGE_C R5, R20, R11, RZ ;  /* 0x0000000b1405723e */ /* 0x000fe200048070ff */
[----:B------:R-:W-:Y:S01]  /*b100*/  FFMA R44, R81, R127, R44 ;  /* 0x0000007f512c7223 */ /* 0x000fe2000000002c */
[C---:B------:R-:W-:Y:S01]  /*b110*/  FMUL R48, R78.reuse, R55 ;  /* 0x000000374e307220 */ /* 0x040fe20000400000 */
[----:B------:R-:W-:Y:S01]  /*b120*/  F2FP.SATFINITE.E4M3.F32.PACK_AB_MERGE_C R65, R9, R8, R138 ;  /* 0x000000080941723e */ /* 0x000fe2000480708a */
[----:B------:R-:W-:Y:S01]  /*b130*/  FFMA R45, R81, R126, R45 ;  /* 0x0000007e512d7223 */ /* 0x000fe2000000002d */
[----:B------:R-:W-:Y:S01]  /*b140*/  F2FP.SATFINITE.E4M3.F32.PACK_AB_MERGE_C R67, R17, R16, R18 ;  /* 0x000000101143723e */ /* 0x000fe20004807012 */
[----:B------:R-:W-:Y:S01]  /*b150*/  FMUL R49, R78, R56 ;  /* 0x000000384e317220 */ /* 0x000fe20000400000 */
[C---:B------:R-:W-:Y:S01]  /*b160*/  FFMA R46, R81.reuse, R129, R46 ;  /* 0x00000081512e7223 */ /* 0x040fe2000000002e */
[--C-:B------:R-:W-:Y:S02]  /*b170*/  HADD2.F32 R132, -RZ, R161.reuse.H0_H0 ;  /* 0x200000a1ff847230 */ /* 0x100fe40000004100 */
[C---:B------:R-:W-:Y:S01]  /*b180*/  FFMA R47, R81.reuse, R128, R47 ;  /* 0x00000080512f7223 */ /* 0x040fe2000000002f */
[----:B------:R1:W-:Y:S01]  /*b190*/  STS.128 [R172+UR49+0xa200], R64 ;  /* 0x00a20040ac007988 */ /* 0x0003e20008000c31 */
[----:B------:R-:W-:Y:S01]  /*b1a0*/  HADD2.F32 R135, -RZ, R161.H1_H1 ;  /* 0x300000a1ff877230 */ /* 0x000fe20000004100 */
[----:B------:R-:W-:Y:S01]  /*b1b0*/  F2FP.SATFINITE.E4M3.F32.PACK_AB_MERGE_C R5, R10, R7, R5 ;  /* 0x000000070a05723e */ /* 0x000fe20004807005 */
[C---:B------:R-:W-:Y:S01]  /*b1c0*/  FFMA R48, R81.reuse, R131, R48 ;  /* 0x0000008351307223 */ /* 0x040fe20000000030 */
[----:B------:R-:W-:Y:S01]  /*b1d0*/  F2FP.SATFINITE.E4M3.F32.PACK_AB_MERGE_C R7, R28, R27, RZ ;  /* 0x0000001b1c07723e */ /* 0x000fe200048070ff */
        /* <DEDUP_REMOVED lines=8> */
[----:B------:R-:W-:Y:S01]  /*b260*/  FMUL R56, R78, R63 ;  /* 0x0000003f4e387220 */ /* 0x000fe20000400000 */
[----:B------:R-:W-:Y:S01]  /*b270*/  F2FP.SATFINITE.E4M3.F32.PACK_AB_MERGE_C R4, R2, R0, R3 ;  /* 0x000000000204723e */ /* 0x000fe20004807003 */
[C---:B------:R-:W-:Y:S01]  /*b280*/  FFMA R53, R81.reuse, R134, R53 ;  /* 0x0000008651357223 */ /* 0x040fe20000000035 */
[----:B------:R-:W-:Y:S01]  /*b290*/  F2FP.SATFINITE.E4M3.F32.PACK_AB_MERGE_C R7, R26, R25, R7 ;  /* 0x000000191a07723e */ /* 0x000fe20004807007 */
[C---:B------:R-:W-:Y:S01]  /*b2a0*/  FFMA R54, R81.reuse, R137, R54 ;  /* 0x0000008951367223 */ /* 0x040fe20000000036 */
[--C-:B------:R-:W-:Y:S02]  /*b2b0*/  HADD2.F32 R84, -RZ, R163.reuse.H0_H0 ;  /* 0x200000a3ff547230 */ /* 0x100fe40000004100 */
[C---:B------:R-:W-:Y:S01]  /*b2c0*/  FFMA R55, R81.reuse, R136, R55 ;  /* 0x0000008851377223 */ /* 0x040fe20000000037 */
[----:B------:R-:W-:Y:S01]  /*b2d0*/  HADD2.F32 R85, -RZ, R163.H1_H1 ;  /* 0x300000a3ff557230 */ /* 0x000fe20000004100 */
[----:B------:R1:W-:Y:S01]  /*b2e0*/  STS.128 [R192+0xa010], R4 ;  /* 0x00a01004c0007388 */ /* 0x0003e20000000c00 */
[----:B------:R-:W-:Y:S01]  /*b2f0*/  F2FP.SATFINITE.E4M3.F32.PACK_AB_MERGE_C R35, R36, R35, RZ ;  /* 0x000000232423723e */ /* 0x000fe200048070ff */
[C---:B------:R-:W-:Y:S01]  /*b300*/  FFMA R56, R81.reuse, R139, R56 ;  /* 0x0000008b51387223 */ /* 0x040fe20000000038 */
[----:B------:R-:W-:Y:S01]  /*b310*/  F2FP.SATFINITE.E4M3.F32.PACK_AB_MERGE_C R39, R40, R39, RZ ;  /* 0x000000272827723e */ /* 0x000fe200048070ff */
[C---:B------:R-:W-:Y:S01]  /*b320*/  FFMA R57, R81.reuse, R82, R57 ;  /* 0x0000005251397223 */ /* 0x040fe20000000039 */
[----:B------:R-:W-:Y:S01]  /*b330*/  F2FP.SATFINITE.E4M3.F32.PACK_AB_MERGE_C R43, R44, R43, RZ ;  /* 0x0000002b2c2b723e */ /* 0x000fe200048070ff */
[C---:B------:R-:W-:Y:S01]  /*b340*/  FFMA R58, R81.reuse, R83, R58 ;  /* 0x00000053513a7223 */ /* 0x040fe2000000003a */
[C---:B------:R-:W-:Y:S01]  /*b350*/  FFMA R59, R81.reuse, R84, R59 ;  /* 0x00000054513b7223 */ /* 0x040fe2000000003b */
[----:B------:R-:W-:Y:S01]  /*b360*/  F2FP.SATFINITE.E4M3.F32.PACK_AB_MERGE_C R33, R34, R33, R35 ;  /* 0x000000212221723e */ /* 0x000fe20004807023 */
        /* <DEDUP_REMOVED lines=11> */
[----:B------:R-:W-:Y:S05]  /*b420*/  F2FP.SATFINITE.E4M3.F32.PACK_AB_MERGE_C R51, R58, R57, R59 ;  /* 0x000000393a33723e */ /* 0x000fea000480703b */
        /* <DEDUP_REMOVED lines=18> */
.L_x_135:
[----:B------:R-:W-:Y:S05]  /*b550*/  BSYNC.RECONVERGENT B0 ;  /* 0x0000000000007941 */ /* 0x000fea0003800200 */
.L_x_134:
[----:B------:R-:W-:Y:S01]  /*b560*/  BAR.SYNC.DEFER_BLOCKING 0x1, 0x80 ;  /* 0x0042000000007b1d */ /* 0x000fe20000010000 */
[----:B------:R-:W-:Y:S01]  /*b570*/  ISETP.NE.AND P2, PT, R190, RZ, PT ;  /* 0x000000ffbe00720c */ /* 0x000fe20003f45270 */
[----:B------:R-:W-:Y:S01]  /*b580*/  IMAD.IADD R20, R75, 0x1, R147 ;  /* 0x000000014b147824 */ /* 0x000fe200078e0293 */
[----:B------:R-:W-:Y:S01]  /*b590*/  ISETP.NE.AND P0, PT, R191, 0x2, PT ;  /* 0x00000002bf00780c */ /* 0x000fe20003f05270 */
[----:B------:R-:W-:Y:S01]  /*b5a0*/  IMAD.IADD R21, R77, 0x1, R170 ;  /* 0x000000014d157824 */ /* 0x000fe200078e02aa */
[----:B------:R-:W-:Y:S02]  /*b5b0*/  ISETP.NE.AND P1, PT, R76, 0x2, PT ;  /* 0x000000024c00780c */ /* 0x000fe40003f25270 */
[----:B------:R-:W-:Y:S02]  /*b5c0*/  SEL R3, RZ, 0x1, P0 ;  /* 0x00000001ff037807 */ /* 0x000fe40000000000 */
[----:B------:R-:W-:Y:S02]  /*b5d0*/  SEL R0, RZ, 0x1, P1 ;  /* 0x00000001ff007807 */ /* 0x000fe40000800000 */
[----:B------:R-:W-:Y:S02]  /*b5e0*/  LOP3.LUT R182, R182, R3, RZ, 0x3c, !PT ;  /* 0x00000003b6b67212 */ /* 0x000fe400078e3cff */
[----:B------:R-:W-:Y:S02]  /*b5f0*/  LOP3.LUT R183, R183, R0, RZ, 0x3c, !PT ;  /* 0x00000000b7b77212 */ /* 0x000fe400078e3cff */
[----:B------:R-:W-:Y:S02]  /*b600*/  @P2 R2UR UR36, R179 ;  /* 0x00000000b32422ca */ /* 0x000fe400000e0000 */
[----:B------:R-:W-:Y:S02]  /*b610*/  SEL R191, R191, RZ, P0 ;  /* 0x000000ffbfbf7207 */ /* 0x000fe40000000000 */
[----:B------:R-:W-:Y:S01]  /*b620*/  SEL R76, R76, RZ, P1 ;  /* 0x000000ff4c4c7207 */ /* 0x000fe20000800000 */
[----:B------:R-:W-:Y:S10]  /*b630*/  @P2 BRA `(.L_x_136) ;  /* 0xffffff9800d82947 */ /* 0x000ff4000383ffff */
[----:B------:R-:W-:Y:S05]  /*b640*/  EXIT ;  /* 0x000000000000794d */ /* 0x000fea0003800000 */
.L_x_20:
[----:B--2---:R2:W1:Y:S02]  /*b650*/  SYNCS.PHASECHK.TRANS64.TRYWAIT P0, [R3+URZ+0x180], R2 ;  /* 0x00018002030075a7 */ /* 0x00446400080011ff */
[----:B-1----:R-:W-:Y:S05]  /*b660*/  @!P0 NANOSLEEP.SYNCS 0x989680 ;  /* 0x009896800000895d */ /* 0x002fea0003900000 */
[----:B------:R-:W1:Y:S02]  /*b670*/  @!P0 SYNCS.PHASECHK.TRANS64 P0, [R3+URZ+0x180], R2 ;  /* 0x00018002030085a7 */ /* 0x000e6400080010ff */
[----:B-1----:R-:W-:Y:S05]  /*b680*/  @!P0 BRA `(.L_x_20) ;  /* 0xfffffffc00f08947 */ /* 0x002fea000383ffff */
[----:B------:R-:W-:Y:S05]  /*b690*/  BRA `(.L_x_137) ;  /* 0xffffff60001c7947 */ /* 0x000fea000383ffff */
.L_x_23:
[----:B-1----:R-:W-:-:S07]  /*b6a0*/  MOV R2, UR33 ;  /* 0x0000002100027c02 */ /* 0x002fce0008000f00 */
.L_x_138:
[----:B-1----:R1:W2:Y:S02]  /*b6b0*/  SYNCS.PHASECHK.TRANS64.TRYWAIT P0, [R2+URZ+0x70], R5 ;  /* 0x00007005020075a7 */ /* 0x0022a400080011ff */
[----:B--2---:R-:W-:Y:S05]  /*b6c0*/  @!P0 NANOSLEEP.SYNCS 0x989680 ;  /* 0x009896800000895d */ /* 0x004fea0003900000 */
[----:B------:R-:W2:Y:S02]  /*b6d0*/  @!P0 SYNCS.PHASECHK.TRANS64 P0, [R2+URZ+0x70], R5 ;  /* 0x00007005020085a7 */ /* 0x000ea400080010ff */
[----:B--2---:R-:W-:Y:S05]  /*b6e0*/  @!P0 BRA `(.L_x_138) ;  /* 0xfffffffc00f08947 */ /* 0x004fea000383ffff */
[----:B------:R-:W-:Y:S05]  /*b6f0*/  BRA `(.L_x_22) ;  /* 0xffffff6000707947 */ /* 0x000fea000383ffff */
.L_x_29:
[----:B-1----:R-:W-:-:S07]  /*b700*/  MOV R2, UR25 ;  /* 0x0000001900027c02 */ /* 0x002fce0008000f00 */
.L_x_139:
[----:B-1----:R1:W2:Y:S02]  /*b710*/  SYNCS.PHASECHK.TRANS64.TRYWAIT P0, [R2+URZ+0x70], R5 ;  /* 0x00007005020075a7 */ /* 0x0022a400080011ff */
[----:B--2---:R-:W-:Y:S05]  /*b720*/  @!P0 NANOSLEEP.SYNCS 0x989680 ;  /* 0x009896800000895d */ /* 0x004fea0003900000 */
[----:B------:R-:W2:Y:S02]  /*b730*/  @!P0 SYNCS.PHASECHK.TRANS64 P0, [R2+URZ+0x70], R5 ;  /* 0x00007005020085a7 */ /* 0x000ea400080010ff */
[----:B--2---:R-:W-:Y:S05]  /*b740*/  @!P0 BRA `(.L_x_139) ;  /* 0xfffffffc00f08947 */ /* 0x004fea000383ffff */
[----:B------:R-:W-:Y:S05]  /*b750*/  BRA `(.L_x_28) ;  /* 0xffffff6400307947 */ /* 0x000fea000383ffff */
.L_x_33:
[----:B-1----:R1:W2:Y:S02]  /*b760*/  SYNCS.PHASECHK.TRANS64.TRYWAIT P0, [R2+URZ+0x130], R3 ;  /* 0x00013003020075a7 */ /* 0x0022a400080011ff */
[----:B--2---:R-:W-:Y:S05]  /*b770*/  @!P0 NANOSLEEP.SYNCS 0x989680 ;  /* 0x009896800000895d */ /* 0x004fea0003900000 */
[----:B------:R-:W2:Y:S02]  /*b780*/  @!P0 SYNCS.PHASECHK.TRANS64 P0, [R2+URZ+0x130], R3 ;  /* 0x00013003020085a7 */ /* 0x000ea400080010ff */
[----:B--2---:R-:W-:Y:S05]  /*b790*/  @!P0 BRA `(.L_x_33) ;  /* 0xfffffffc00f08947 */ /* 0x004fea000383ffff */
[----:B------:R-:W-:Y:S05]  /*b7a0*/  BRA `(.L_x_140) ;  /* 0xffffff6400d47947 */ /* 0x000fea000383ffff */
.L_x_37:
[----:B----4-:R-:W-:-:S07]  /*b7b0*/  MOV R0, UR5 ;  /* 0x0000000500007c02 */ /* 0x010fce0008000f00 */
.L_x_141:
[----:B-1----:R1:W2:Y:S02]  /*b7c0*/  SYNCS.PHASECHK.TRANS64.TRYWAIT P0, [R0+URZ], R3 ;  /* 0x00000003000075a7 */ /* 0x0022a400080011ff */
[----:B--2---:R-:W-:Y:S05]  /*b7d0*/  @!P0 NANOSLEEP.SYNCS 0x989680 ;  /* 0x009896800000895d */ /* 0x004fea0003900000 */
[----:B------:R-:W2:Y:S02]  /*b7e0*/  @!P0 SYNCS.PHASECHK.TRANS64 P0, [R0+URZ], R3 ;  /* 0x00000003000085a7 */ /* 0x000ea400080010ff */
[----:B--2---:R-:W-:Y:S05]  /*b7f0*/  @!P0 BRA `(.L_x_141) ;  /* 0xfffffffc00f08947 */ /* 0x004fea000383ffff */
[----:B------:R-:W-:Y:S05]  /*b800*/  BRA `(.L_x_142) ;  /* 0xffffff6c00447947 */ /* 0x000fea000383ffff */
.L_x_38:
[----:B----4-:R-:W-:-:S07]  /*b810*/  MOV R0, UR5 ;  /* 0x0000000500007c02 */ /* 0x010fce0008000f00 */
.L_x_143:
[----:B-1----:R1:W2:Y:S02]  /*b820*/  SYNCS.PHASECHK.TRANS64.TRYWAIT P0, [R0+URZ], R3 ;  /* 0x00000003000075a7 */ /* 0x0022a400080011ff */
[----:B--2---:R-:W-:Y:S05]  /*b830*/  @!P0 NANOSLEEP.SYNCS 0x989680 ;  /* 0x009896800000895d */ /* 0x004fea0003900000 */
[----:B------:R-:W2:Y:S02]  /*b840*/  @!P0 SYNCS.PHASECHK.TRANS64 P0, [R0+URZ], R3 ;  /* 0x00000003000085a7 */ /* 0x000ea400080010ff */
[----:B--2---:R-:W-:Y:S05]  /*b850*/  @!P0 BRA `(.L_x_143) ;  /* 0xfffffffc00f08947 */ /* 0x004fea000383ffff */
[----:B------:R-:W-:Y:S05]  /*b860*/  BRA `(.L_x_144) ;  /* 0xffffff6c00507947 */ /* 0x000fea000383ffff */
.L_x_39:
[----:B----4-:R-:W-:-:S07]  /*b870*/  MOV R0, UR5 ;  /* 0x0000000500007c02 */ /* 0x010fce0008000f00 */
.L_x_145:
[----:B-1----:R1:W2:Y:S02]  /*b880*/  SYNCS.PHASECHK.TRANS64.TRYWAIT P0, [R0+URZ], R3 ;  /* 0x00000003000075a7 */ /* 0x0022a400080011ff */
[----:B--2---:R-:W-:Y:S05]  /*b890*/  @!P0 NANOSLEEP.SYNCS 0x989680 ;  /* 0x009896800000895d */ /* 0x004fea0003900000 */
[----:B------:R-:W2:Y:S02]  /*b8a0*/  @!P0 SYNCS.PHASECHK.TRANS64 P0, [R0+URZ], R3 ;  /* 0x00000003000085a7 */ /* 0x000ea400080010ff */
[----:B--2---:R-:W-:Y:S05]  /*b8b0*/  @!P0 BRA `(.L_x_145) ;  /* 0xfffffffc00f08947 */ /* 0x004fea000383ffff */
[----:B------:R-:W-:Y:S05]  /*b8c0*/  BRA `(.L_x_146) ;  /* 0xffffff6c005c7947 */ /* 0x000fea000383ffff */
.L_x_40:
[----:B----4-:R-:W-:-:S07]  /*b8d0*/  MOV R0, UR5 ;  /* 0x0000000500007c02 */ /* 0x010fce0008000f00 */
.L_x_147:
[----:B-1----:R1:W2:Y:S02]  /*b8e0*/  SYNCS.PHASECHK.TRANS64.TRYWAIT P0, [R0+URZ], R3 ;  /* 0x00000003000075a7 */ /* 0x0022a400080011ff */
[----:B--2---:R-:W-:Y:S05]  /*b8f0*/  @!P0 NANOSLEEP.SYNCS 0x989680 ;  /* 0x009896800000895d */ /* 0x004fea0003900000 */
[----:B------:R-:W2:Y:S02]  /*b900*/  @!P0 SYNCS.PHASECHK.TRANS64 P0, [R0+URZ], R3 ;  /* 0x00000003000085a7 */ /* 0x000ea400080010ff */
[----:B--2---:R-:W-:Y:S05]  /*b910*/  @!P0 BRA `(.L_x_147) ;  /* 0xfffffffc00f08947 */ /* 0x004fea000383ffff */
[----:B------:R-:W-:Y:S05]  /*b920*/  BRA `(.L_x_148) ;  /* 0xffffff6c00687947 */ /* 0x000fea000383ffff */
.L_x_41:
[----:B----4-:R-:W-:-:S07]  /*b930*/  MOV R0, UR5 ;  /* 0x0000000500007c02 */ /* 0x010fce0008000f00 */
.L_x_149:
[----:B-1----:R1:W2:Y:S02]  /*b940*/  SYNCS.PHASECHK.TRANS64.TRYWAIT P0, [R0+URZ], R3 ;  /* 0x00000003000075a7 */ /* 0x0022a400080011ff */
[----:B--2---:R-:W-:Y:S05]  /*b950*/  @!P0 NANOSLEEP.SYNCS 0x989680 ;  /* 0x009896800000895d */ /* 0x004fea0003900000 */
[----:B------:R-:W2:Y:S02]  /*b960*/  @!P0 SYNCS.PHASECHK.TRANS64 P0, [R0+URZ], R3 ;  /* 0x00000003000085a7 */ /* 0x000ea400080010ff */
[----:B--2---:R-:W-:Y:S05]  /*b970*/  @!P0 BRA `(.L_x_149) ;  /* 0xfffffffc00f08947 */ /* 0x004fea000383ffff */
[----:B------:R-:W-:Y:S05]  /*b980*/  BRA `(.L_x_150) ;  /* 0xffffff6c00747947 */ /* 0x000fea000383ffff */
.L_x_42:
[----:B----4-:R-:W-:-:S07]  /*b990*/  MOV R0, UR5 ;  /* 0x0000000500007c02 */ /* 0x010fce0008000f00 */
.L_x_151:
[----:B-1----:R1:W2:Y:S02]  /*b9a0*/  SYNCS.PHASECHK.TRANS64.TRYWAIT P0, [R0+URZ], R3 ;  /* 0x00000003000075a7 */ /* 0x0022a400080011ff */
[----:B--2---:R-:W-:Y:S05]  /*b9b0*/  @!P0 NANOSLEEP.SYNCS 0x989680 ;  /* 0x009896800000895d */ /* 0x004fea0003900000 */
[----:B------:R-:W2:Y:S02]  /*b9c0*/  @!P0 SYNCS.PHASECHK.TRANS64 P0, [R0+URZ], R3 ;  /* 0x00000003000085a7 */ /* 0x000ea400080010ff */
[----:B--2---:R-:W-:Y:S05]  /*b9d0*/  @!P0 BRA `(.L_x_151) ;  /* 0xfffffffc00f08947 */ /* 0x004fea000383ffff */
[----:B------:R-:W-:Y:S05]  /*b9e0*/  BRA `(.L_x_152) ;  /* 0xffffff6c00807947 */ /* 0x000fea000383ffff */
.L_x_43:
[----:B----4-:R-:W-:-:S07]  /*b9f0*/  MOV R0, UR5 ;  /* 0x0000000500007c02 */ /* 0x010fce0008000f00 */
.L_x_153:
[----:B-1----:R1:W2:Y:S02]  /*ba00*/  SYNCS.PHASECHK.TRANS64.TRYWAIT P0, [R0+URZ], R3 ;  /* 0x00000003000075a7 */ /* 0x0022a400080011ff */
[----:B--2---:R-:W-:Y:S05]  /*ba10*/  @!P0 NANOSLEEP.SYNCS 0x989680 ;  /* 0x009896800000895d */ /* 0x004fea0003900000 */
[----:B------:R-:W2:Y:S02]  /*ba20*/  @!P0 SYNCS.PHASECHK.TRANS64 P0, [R0+URZ], R3 ;  /* 0x00000003000085a7 */ /* 0x000ea400080010ff */
[----:B--2---:R-:W-:Y:S05]  /*ba30*/  @!P0 BRA `(.L_x_153) ;  /* 0xfffffffc00f08947 */ /* 0x004fea000383ffff */
[----:B------:R-:W-:Y:S05]  /*ba40*/  BRA `(.L_x_154) ;  /* 0xffffff6c008c7947 */ /* 0x000fea000383ffff */
.L_x_44:
[----:B----4-:R-:W-:-:S07]  /*ba50*/  MOV R0, UR5 ;  /* 0x0000000500007c02 */ /* 0x010fce0008000f00 */
.L_x_155:
[----:B-1----:R1:W2:Y:S02]  /*ba60*/  SYNCS.PHASECHK.TRANS64.TRYWAIT P0, [R0+URZ], R3 ;  /* 0x00000003000075a7 */ /* 0x0022a400080011ff */
[----:B--2---:R-:W-:Y:S05]  /*ba70*/  @!P0 NANOSLEEP.SYNCS 0x989680 ;  /* 0x009896800000895d */ /* 0x004fea0003900000 */
[----:B------:R-:W2:Y:S02]  /*ba80*/  @!P0 SYNCS.PHASECHK.TRANS64 P0, [R0+URZ], R3 ;  /* 0x00000003000085a7 */ /* 0x000ea400080010ff */
[----:B--2---:R-:W-:Y:S05]  /*ba90*/  @!P0 BRA `(.L_x_155) ;  /* 0xfffffffc00f08947 */ /* 0x004fea000383ffff */
[----:B------:R-:W-:Y:S05]  /*baa0*/  BRA `(.L_x_156) ;  /* 0xffffff6c00987947 */ /* 0x000fea000383ffff */
.L_x_45:
[----:B----4-:R-:W-:-:S07]  /*bab0*/  MOV R0, UR5 ;  /* 0x0000000500007c02 */ /* 0x010fce0008000f00 */
.L_x_157:
[----:B-1----:R1:W2:Y:S02]  /*bac0*/  SYNCS.PHASECHK.TRANS64.TRYWAIT P0, [R0+URZ], R3 ;  /* 0x00000003000075a7 */ /* 0x0022a400080011ff */
[----:B--2---:R-:W-:Y:S05]  /*bad0*/  @!P0 NANOSLEEP.SYNCS 0x989680 ;  /* 0x009896800000895d */ /* 0x004fea0003900000 */
[----:B------:R-:W2:Y:S02]  /*bae0*/  @!P0 SYNCS.PHASECHK.TRANS64 P0, [R0+URZ], R3 ;  /* 0x00000003000085a7 */ /* 0x000ea400080010ff */
[----:B--2---:R-:W-:Y:S05]  /*baf0*/  @!P0 BRA `(.L_x_157) ;  /* 0xfffffffc00f08947 */ /* 0x004fea000383ffff */
[----:B------:R-:W-:Y:S05]  /*bb00*/  BRA `(.L_x_158) ;  /* 0xffffff6c00a47947 */ /* 0x000fea000383ffff */
.L_x_46:
[----:B----4-:R-:W-:-:S07]  /*bb10*/  MOV R0, UR5 ;  /* 0x0000000500007c02 */ /* 0x010fce0008000f00 */
.L_x_159:
[----:B-1----:R1:W2:Y:S02]  /*bb20*/  SYNCS.PHASECHK.TRANS64.TRYWAIT P0, [R0+URZ], R3 ;  /* 0x00000003000075a7 */ /* 0x0022a400080011ff */
[----:B--2---:R-:W-:Y:S05]  /*bb30*/  @!P0 NANOSLEEP.SYNCS 0x989680 ;  /* 0x009896800000895d */ /* 0x004fea0003900000 */
[----:B------:R-:W2:Y:S02]  /*bb40*/  @!P0 SYNCS.PHASECHK.TRANS64 P0, [R0+URZ], R3 ;  /* 0x00000003000085a7 */ /* 0x000ea400080010ff */
[----:B--2---:R-:W-:Y:S05]  /*bb50*/  @!P0 BRA `(.L_x_159) ;  /* 0xfffffffc00f08947 */ /* 0x004fea000383ffff */
[----:B------:R-:W-:Y:S05]  /*bb60*/  BRA `(.L_x_160) ;  /* 0xffffff6c00b07947 */ /* 0x000fea000383ffff */
.L_x_47:
[----:B----4-:R-:W-:-:S07]  /*bb70*/  MOV R0, UR5 ;  /* 0x0000000500007c02 */ /* 0x010fce0008000f00 */
.L_x_161:
[----:B-1----:R1:W2:Y:S02]  /*bb80*/  SYNCS.PHASECHK.TRANS64.TRYWAIT P0, [R0+URZ], R3 ;  /* 0x00000003000075a7 */ /* 0x0022a400080011ff */
[----:B--2---:R-:W-:Y:S05]  /*bb90*/  @!P0 NANOSLEEP.SYNCS 0x989680 ;  /* 0x009896800000895d */ /* 0x004fea0003900000 */
[----:B------:R-:W2:Y:S02]  /*bba0*/  @!P0 SYNCS.PHASECHK.TRANS64 P0, [R0+URZ], R3 ;  /* 0x00000003000085a7 */ /* 0x000ea400080010ff */
[----:B--2---:R-:W-:Y:S05]  /*bbb0*/  @!P0 BRA `(.L_x_161) ;  /* 0xfffffffc00f08947 */ /* 0x004fea000383ffff */
[----:B------:R-:W-:Y:S05]  /*bbc0*/  BRA `(.L_x_162) ;  /* 0xffffff6c00bc7947 */ /* 0x000fea000383ffff */
.L_x_48:
[----:B----4-:R-:W-:-:S07]  /*bbd0*/  MOV R0, UR5 ;  /* 0x0000000500007c02 */ /* 0x010fce0008000f00 */
.L_x_163:
[----:B-1----:R1:W2:Y:S02]  /*bbe0*/  SYNCS.PHASECHK.TRANS64.TRYWAIT P0, [R0+URZ], R3 ;  /* 0x00000003000075a7 */ /* 0x0022a400080011ff */
[----:B--2---:R-:W-:Y:S05]  /*bbf0*/  @!P0 NANOSLEEP.SYNCS 0x989680 ;  /* 0x009896800000895d */ /* 0x004fea0003900000 */
[----:B------:R-:W2:Y:S02]  /*bc00*/  @!P0 SYNCS.PHASECHK.TRANS64 P0, [R0+URZ], R3 ;  /* 0x00000003000085a7 */ /* 0x000ea400080010ff */
[----:B--2---:R-:W-:Y:S05]  /*bc10*/  @!P0 BRA `(.L_x_163) ;  /* 0xfffffffc00f08947 */ /* 0x004fea000383ffff */
[----:B------:R-:W-:Y:S05]  /*bc20*/  BRA `(.L_x_164) ;  /* 0xffffff6c00c87947 */ /* 0x000fea000383ffff */
.L_x_49:
[----:B----4-:R-:W-:-:S07]  /*bc30*/  MOV R0, UR5 ;  /* 0x0000000500007c02 */ /* 0x010fce0008000f00 */
.L_x_165:
[----:B-1----:R1:W2:Y:S02]  /*bc40*/  SYNCS.PHASECHK.TRANS64.TRYWAIT P0, [R0+URZ], R3 ;  /* 0x00000003000075a7 */ /* 0x0022a400080011ff */
[----:B--2---:R-:W-:Y:S05]  /*bc50*/  @!P0 NANOSLEEP.SYNCS 0x989680 ;  /* 0x009896800000895d */ /* 0x004fea0003900000 */
[----:B------:R-:W2:Y:S02]  /*bc60*/  @!P0 SYNCS.PHASECHK.TRANS64 P0, [R0+URZ], R3 ;  /* 0x00000003000085a7 */ /* 0x000ea400080010ff */
[----:B--2---:R-:W-:Y:S05]  /*bc70*/  @!P0 BRA `(.L_x_165) ;  /* 0xfffffffc00f08947 */ /* 0x004fea000383ffff */
[----:B------:R-:W-:Y:S05]  /*bc80*/  BRA `(.L_x_166) ;  /* 0xffffff6c00d47947 */ /* 0x000fea000383ffff */
.L_x_52:
[----:B-1----:R1:W2:Y:S02]  /*bc90*/  SYNCS.PHASECHK.TRANS64.TRYWAIT P0, [R0+URZ+0x170], R5 ;  /* 0x00017005000075a7 */ /* 0x0022a400080011ff */
[----:B--2---:R-:W-:Y:S05]  /*bca0*/  @!P0 NANOSLEEP.SYNCS 0x989680 ;  /* 0x009896800000895d */ /* 0x004fea0003900000 */
[----:B------:R-:W2:Y:S02]  /*bcb0*/  @!P0 SYNCS.PHASECHK.TRANS64 P0, [R0+URZ+0x170], R5 ;  /* 0x00017005000085a7 */ /* 0x000ea400080010ff */
[----:B--2---:R-:W-:Y:S05]  /*bcc0*/  @!P0 BRA `(.L_x_52) ;  /* 0xfffffffc00f08947 */ /* 0x004fea000383ffff */
[----:B------:R-:W-:Y:S05]  /*bcd0*/  BRA `(.L_x_167) ;  /* 0xffffff7000307947 */ /* 0x000fea000383ffff */
.L_x_53:
[----:B------:R-:W-:-:S07]  /*bce0*/  MOV R0, UR5 ;  /* 0x0000000500007c02 */ /* 0x000fce0008000f00 */
.L_x_168:
[----:B-1----:R1:W2:Y:S02]  /*bcf0*/  SYNCS.PHASECHK.TRANS64.TRYWAIT P0, [R0+URZ+0x140], R5 ;  /* 0x00014005000075a7 */ /* 0x0022a400080011ff */
[----:B--2---:R-:W-:Y:S05]  /*bd00*/  @!P0 NANOSLEEP.SYNCS 0x989680 ;  /* 0x009896800000895d */ /* 0x004fea0003900000 */
[----:B------:R-:W2:Y:S02]  /*bd10*/  @!P0 SYNCS.PHASECHK.TRANS64 P0, [R0+URZ+0x140], R5 ;  /* 0x00014005000085a7 */ /* 0x000ea400080010ff */
[----:B--2---:R-:W-:Y:S05]  /*bd20*/  @!P0 BRA `(.L_x_168) ;  /* 0xfffffffc00f08947 */ /* 0x004fea000383ffff */
[----:B------:R-:W-:Y:S05]  /*bd30*/  BRA `(.L_x_169) ;  /* 0xffffff7000407947 */ /* 0x000fea000383ffff */
.L_x_54:
[----:B-1----:R1:W2:Y:S02]  /*bd40*/  SYNCS.PHASECHK.TRANS64.TRYWAIT P1, [R0+URZ+0x130], R5 ;  /* 0x00013005000075a7 */ /* 0x0022a400080211ff */
[----:B--2---:R-:W-:Y:S05]  /*bd50*/  @!P1 NANOSLEEP.SYNCS 0x989680 ;  /* 0x009896800000995d */ /* 0x004fea0003900000 */
[----:B------:R-:W2:Y:S02]  /*bd60*/  @!P1 SYNCS.PHASECHK.TRANS64 P1, [R0+URZ+0x130], R5 ;  /* 0x00013005000095a7 */ /* 0x000ea400080210ff */
[----:B--2---:R-:W-:Y:S05]  /*bd70*/  @!P1 BRA `(.L_x_54) ;  /* 0xfffffffc00f09947 */ /* 0x004fea000383ffff */
[----:B------:R-:W-:Y:S05]  /*bd80*/  BRA `(.L_x_170) ;  /* 0xffffff7000707947 */ /* 0x000fea000383ffff */
.L_x_57:
[----:B------:R-:W-:-:S07]  /*bd90*/  MOV R0, UR5 ;  /* 0x0000000500007c02 */ /* 0x000fce0008000f00 */
.L_x_171:
[----:B-1----:R1:W2:Y:S02]  /*bda0*/  SYNCS.PHASECHK.TRANS64.TRYWAIT P0, [R0+URZ+0x140], R3 ;  /* 0x00014003000075a7 */ /* 0x0022a400080011ff */
[----:B--2---:R-:W-:Y:S05]  /*bdb0*/  @!P0 NANOSLEEP.SYNCS 0x989680 ;  /* 0x009896800000895d */ /* 0x004fea0003900000 */
[----:B------:R-:W2:Y:S02]  /*bdc0*/  @!P0 SYNCS.PHASECHK.TRANS64 P0, [R0+URZ+0x140], R3 ;  /* 0x00014003000085a7 */ /* 0x000ea400080010ff */
[----:B--2---:R-:W-:Y:S05]  /*bdd0*/  @!P0 BRA `(.L_x_171) ;  /* 0xfffffffc00f08947 */ /* 0x004fea000383ffff */
[----:B------:R-:W-:Y:S05]  /*bde0*/  BRA `(.L_x_56) ;  /* 0xffffff7000c47947 */ /* 0x000fea000383ffff */
.L_x_64:
[----:B-1----:R1:W2:Y:S02]  /*bdf0*/  SYNCS.PHASECHK.TRANS64.TRYWAIT P1, [R0+URZ+0x130], R5 ;  /* 0x00013005000075a7 */ /* 0x0022a400080211ff */
[----:B--2---:R-:W-:Y:S05]  /*be00*/  @!P1 NANOSLEEP.SYNCS 0x989680 ;  /* 0x009896800000995d */ /* 0x004fea0003900000 */
[----:B------:R-:W2:Y:S02]  /*be10*/  @!P1 SYNCS.PHASECHK.TRANS64 P1, [R0+URZ+0x130], R5 ;  /* 0x00013005000095a7 */ /* 0x000ea400080210ff */
[----:B--2---:R-:W-:Y:S05]  /*be20*/  @!P1 BRA `(.L_x_64) ;  /* 0xfffffffc00f09947 */ /* 0x004fea000383ffff */
[----:B------:R-:W-:Y:S05]  /*be30*/  BRA `(.L_x_172) ;  /* 0xffffff78001c7947 */ /* 0x000fea000383ffff */
.L_x_65:
[----:B------:R-:W-:-:S07]  /*be40*/  MOV R3, UR9 ;  /* 0x0000000900037c02 */ /* 0x000fce0008000f00 */
.L_x_173:
[----:B-1----:R1:W2:Y:S02]  /*be50*/  SYNCS.PHASECHK.TRANS64.TRYWAIT P0, [R3+URZ+0x160], R0 ;  /* 0x00016000030075a7 */ /* 0x0022a400080011ff */
[----:B--2---:R-:W-:Y:S05]  /*be60*/  @!P0 NANOSLEEP.SYNCS 0x989680 ;  /* 0x009896800000895d */ /* 0x004fea0003900000 */
[----:B------:R-:W2:Y:S02]  /*be70*/  @!P0 SYNCS.PHASECHK.TRANS64 P0, [R3+URZ+0x160], R0 ;  /* 0x00016000030085a7 */ /* 0x000ea400080010ff */
[----:B--2---:R-:W-:Y:S05]  /*be80*/  @!P0 BRA `(.L_x_173) ;  /* 0xfffffffc00f08947 */ /* 0x004fea000383ffff */
[----:B------:R-:W-:Y:S05]  /*be90*/  BRA `(.L_x_174) ;  /* 0xffffff7800507947 */ /* 0x000fea000383ffff */
.L_x_68:
[----:B------:R-:W-:Y:S07]  /*bea0*/  MOV R0, UR7 ;  /* 0x0000000700007c02 */ /* 0x000fee0008000f00 */
.L_x_175:
[----:B-1----:R1:W2:Y:S02]  /*beb0*/  SYNCS.PHASECHK.TRANS64.TRYWAIT P0, [R0+URZ], R3 ;  /* 0x00000003000075a7 */ /* 0x0022a400080011ff */
[----:B--2---:R-:W-:Y:S05]  /*bec0*/  @!P0 NANOSLEEP.SYNCS 0x989680 ;  /* 0x009896800000895d */ /* 0x004fea0003900000 */
[----:B------:R-:W2:Y:S02]  /*bed0*/  @!P0 SYNCS.PHASECHK.TRANS64 P0, [R0+URZ], R3 ;  /* 0x00000003000085a7 */ /* 0x000ea400080010ff */
[----:B--2---:R-:W-:Y:S05]  /*bee0*/  @!P0 BRA `(.L_x_175) ;  /* 0xfffffffc00f08947 */ /* 0x004fea000383ffff */
[----:B------:R-:W-:Y:S05]  /*bef0*/  BRA `(.L_x_67) ;  /* 0xffffff7800707947 */ /* 0x000fea000383ffff */
.L_x_71:
[----:B------:R-:W-:-:S07]  /*bf00*/  MOV R0, UR5 ;  /* 0x0000000500007c02 */ /* 0x000fce0008000f00 */
.L_x_176:
[----:B--2---:R2:W3:Y:S02]  /*bf10*/  SYNCS.PHASECHK.TRANS64.TRYWAIT P0, [R0+URZ], R3 ;  /* 0x00000003000075a7 */ /* 0x0044e400080011ff */
[----:B---3--:R-:W-:Y:S05]  /*bf20*/  @!P0 NANOSLEEP.SYNCS 0x989680 ;  /* 0x009896800000895d */ /* 0x008fea0003900000 */
[----:B------:R-:W3:Y:S02]  /*bf30*/  @!P0 SYNCS.PHASECHK.TRANS64 P0, [R0+URZ], R3 ;  /* 0x00000003000085a7 */ /* 0x000ee400080010ff */
[----:B---3--:R-:W-:Y:S05]  /*bf40*/  @!P0 BRA `(.L_x_176) ;  /* 0xfffffffc00f08947 */ /* 0x008fea000383ffff */
[----:B------:R-:W-:Y:S05]  /*bf50*/  BRA `(.L_x_177) ;  /* 0xffffff7c00107947 */ /* 0x000fea000383ffff */
.L_x_72:
[----:B------:R-:W-:-:S07]  /*bf60*/  MOV R0, UR7 ;  /* 0x0000000700007c02 */ /* 0x000fce0008000f00 */
.L_x_178:
[----:B--2---:R2:W3:Y:S02]  /*bf70*/  SYNCS.PHASECHK.TRANS64.TRYWAIT P0, [R0+URZ], R3 ;  /* 0x00000003000075a7 */ /* 0x0044e400080011ff */
[----:B---3--:R-:W-:Y:S05]  /*bf80*/  @!P0 NANOSLEEP.SYNCS 0x989680 ;  /* 0x009896800000895d */ /* 0x008fea0003900000 */
[----:B------:R-:W3:Y:S02]  /*bf90*/  @!P0 SYNCS.PHASECHK.TRANS64 P0, [R0+URZ], R3 ;  /* 0x00000003000085a7 */ /* 0x000ee400080010ff */
[----:B---3--:R-:W-:Y:S05]  /*bfa0*/  @!P0 BRA `(.L_x_178) ;  /* 0xfffffffc00f08947 */ /* 0x008fea000383ffff */
[----:B------:R-:W-:Y:S05]  /*bfb0*/  BRA `(.L_x_179) ;  /* 0xffffff7c001c7947 */ /* 0x000fea000383ffff */
.L_x_77:
[----:B--2---:R2:W3:Y:S02]  /*bfc0*/  SYNCS.PHASECHK.TRANS64.TRYWAIT P0, [R0+URZ+0x130], R3 ;  /* 0x00013003000075a7 */ /* 0x0044e400080011ff */
[----:B---3--:R-:W-:Y:S05]  /*bfd0*/  @!P0 NANOSLEEP.SYNCS 0x989680 ;  /* 0x009896800000895d */ /* 0x008fea0003900000 */
[----:B------:R-:W3:Y:S02]  /*bfe0*/  @!P0 SYNCS.PHASECHK.TRANS64 P0, [R0+URZ+0x130], R3 ;  /* 0x00013003000085a7 */ /* 0x000ee400080010ff */
[----:B---3--:R-:W-:Y:S05]  /*bff0*/  @!P0 BRA `(.L_x_77) ;  /* 0xfffffffc00f08947 */ /* 0x008fea000383ffff */
[----:B------:R-:W-:Y:S05]  /*c000*/  BRA `(.L_x_180) ;  /* 0xffffff8000287947 */ /* 0x000fea000383ffff */
.L_x_80:
[----:B------:R-:W-:Y:S07]  /*c010*/  MOV R0, UR7 ;  /* 0x0000000700007c02 */ /* 0x000fee0008000f00 */
.L_x_181:
[----:B--2---:R2:W3:Y:S02]  /*c020*/  SYNCS.PHASECHK.TRANS64.TRYWAIT P0, [R0+URZ+0x128], R3 ;  /* 0x00012803000075a7 */ /* 0x0044e400080011ff */
[----:B---3--:R-:W-:Y:S05]  /*c030*/  @!P0 NANOSLEEP.SYNCS 0x989680 ;  /* 0x009896800000895d */ /* 0x008fea0003900000 */
[----:B------:R-:W3:Y:S02]  /*c040*/  @!P0 SYNCS.PHASECHK.TRANS64 P0, [R0+URZ+0x128], R3 ;  /* 0x00012803000085a7 */ /* 0x000ee400080010ff */
[----:B---3--:R-:W-:Y:S05]  /*c050*/  @!P0 BRA `(.L_x_181) ;  /* 0xfffffffc00f08947 */ /* 0x008fea000383ffff */
[----:B------:R-:W-:Y:S05]  /*c060*/  BRA `(.L_x_79) ;  /* 0xffffff8400087947 */ /* 0x000fea000383ffff */
.L_x_83:
[----:B------:R-:W-:Y:S07]  /*c070*/  MOV R3, UR7 ;  /* 0x0000000700037c02 */ /* 0x000fee0008000f00 */
.L_x_182:
[----:B-1----:R1:W2:Y:S02]  /*c080*/  SYNCS.PHASECHK.TRANS64.TRYWAIT P0, [R3+URZ+0x100], R12 ;  /* 0x0001000c030075a7 */ /* 0x0022a400080011ff */
[----:B--2---:R-:W-:Y:S05]  /*c090*/  @!P0 NANOSLEEP.SYNCS 0x989680 ;  /* 0x009896800000895d */ /* 0x004fea0003900000 */
[----:B------:R-:W2:Y:S02]  /*c0a0*/  @!P0 SYNCS.PHASECHK.TRANS64 P0, [R3+URZ+0x100], R12 ;  /* 0x0001000c030085a7 */ /* 0x000ea400080010ff */
[----:B--2---:R-:W-:Y:S05]  /*c0b0*/  @!P0 BRA `(.L_x_182) ;  /* 0xfffffffc00f08947 */ /* 0x004fea000383ffff */
[----:B------:R-:W-:Y:S05]  /*c0c0*/  BRA `(.L_x_183) ;  /* 0xffffff8400807947 */ /* 0x000fea000383ffff */
.L_x_84:
[----:B-1----:R-:W-:Y:S07]  /*c0d0*/  MOV R3, UR7 ;  /* 0x0000000700037c02 */ /* 0x002fee0008000f00 */
.L_x_184:
[----:B-1----:R1:W2:Y:S02]  /*c0e0*/  SYNCS.PHASECHK.TRANS64.TRYWAIT P0, [R3+URZ+0x108], R12 ;  /* 0x0001080c030075a7 */ /* 0x0022a400080011ff */
[----:B--2---:R-:W-:Y:S05]  /*c0f0*/  @!P0 NANOSLEEP.SYNCS 0x989680 ;  /* 0x009896800000895d */ /* 0x004fea0003900000 */
[----:B------:R-:W2:Y:S02]  /*c100*/  @!P0 SYNCS.PHASECHK.TRANS64 P0, [R3+URZ+0x108], R12 ;  /* 0x0001080c030085a7 */ /* 0x000ea400080010ff */
[----:B--2---:R-:W-:Y:S05]  /*c110*/  @!P0 BRA `(.L_x_184) ;  /* 0xfffffffc00f08947 */ /* 0x004fea000383ffff */
[----:B------:R-:W-:Y:S05]  /*c120*/  BRA `(.L_x_185) ;  /* 0xffffff8400bc7947 */ /* 0x000fea000383ffff */
.L_x_85:
[----:B-1----:R-:W-:Y:S07]  /*c130*/  MOV R3, UR7 ;  /* 0x0000000700037c02 */ /* 0x002fee0008000f00 */
.L_x_186:
[----:B-1----:R1:W2:Y:S02]  /*c140*/  SYNCS.PHASECHK.TRANS64.TRYWAIT P0, [R3+URZ+0x110], R12 ;  /* 0x0001100c030075a7 */ /* 0x0022a400080011ff */
[----:B--2---:R-:W-:Y:S05]  /*c150*/  @!P0 NANOSLEEP.SYNCS 0x989680 ;  /* 0x009896800000895d */ /* 0x004fea0003900000 */
[----:B------:R-:W2:Y:S02]  /*c160*/  @!P0 SYNCS.PHASECHK.TRANS64 P0, [R3+URZ+0x110], R12 ;  /* 0x0001100c030085a7 */ /* 0x000ea400080010ff */
[----:B--2---:R-:W-:Y:S05]  /*c170*/  @!P0 BRA `(.L_x_186) ;  /* 0xfffffffc00f08947 */ /* 0x004fea000383ffff */
[----:B------:R-:W-:Y:S05]  /*c180*/  BRA `(.L_x_187) ;  /* 0xffffff8800047947 */ /* 0x000fea000383ffff */
.L_x_86:
[----:B------:R-:W-:Y:S07]  /*c190*/  MOV R3, UR7 ;  /* 0x0000000700037c02 */ /* 0x000fee0008000f00 */
.L_x_188:
[----:B-1----:R1:W2:Y:S02]  /*c1a0*/  SYNCS.PHASECHK.TRANS64.TRYWAIT P0, [R3+URZ+0x118], R12 ;  /* 0x0001180c030075a7 */ /* 0x0022a400080011ff */
[----:B--2---:R-:W-:Y:S05]  /*c1b0*/  @!P0 NANOSLEEP.SYNCS 0x989680 ;  /* 0x009896800000895d */ /* 0x004fea0003900000 */
[----:B------:R-:W2:Y:S02]  /*c1c0*/  @!P0 SYNCS.PHASECHK.TRANS64 P0, [R3+URZ+0x118], R12 ;  /* 0x0001180c030085a7 */ /* 0x000ea400080010ff */
[----:B--2---:R-:W-:Y:S05]  /*c1d0*/  @!P0 BRA `(.L_x_188) ;  /* 0xfffffffc00f08947 */ /* 0x004fea000383ffff */
[----:B------:R-:W-:Y:S05]  /*c1e0*/  BRA `(.L_x_189) ;  /* 0xffffff88008c7947 */ /* 0x000fea000383ffff */
.L_x_88:
[----:B------:R-:W-:-:S07]  /*c1f0*/  MOV R0, UR7 ;  /* 0x0000000700007c02 */ /* 0x000fce0008000f00 */
.L_x_190:
[----:B-1----:R1:W3:Y:S02]  /*c200*/  SYNCS.PHASECHK.TRANS64.TRYWAIT P0, [R0+URZ+0x100], R3 ;  /* 0x00010003000075a7 */ /* 0x0022e400080011ff */
[----:B---3--:R-:W-:Y:S05]  /*c210*/  @!P0 NANOSLEEP.SYNCS 0x989680 ;  /* 0x009896800000895d */ /* 0x008fea0003900000 */
[----:B------:R-:W3:Y:S02]  /*c220*/  @!P0 SYNCS.PHASECHK.TRANS64 P0, [R0+URZ+0x100], R3 ;  /* 0x00010003000085a7 */ /* 0x000ee400080010ff */
[----:B---3--:R-:W-:Y:S05]  /*c230*/  @!P0 BRA `(.L_x_190) ;  /* 0xfffffffc00f08947 */ /* 0x008fea000383ffff */
[----:B------:R-:W-:Y:S05]  /*c240*/  BRA `(.L_x_191) ;  /* 0xffffff8800fc7947 */ /* 0x000fea000383ffff */
.L_x_89:
[----:B-1----:R-:W-:-:S07]  /*c250*/  MOV R0, UR7 ;  /* 0x0000000700007c02 */ /* 0x002fce0008000f00 */
.L_x_192:
[----:B-1----:R1:W3:Y:S02]  /*c260*/  SYNCS.PHASECHK.TRANS64.TRYWAIT P0, [R0+URZ+0x108], R3 ;  /* 0x00010803000075a7 */ /* 0x0022e400080011ff */
[----:B---3--:R-:W-:Y:S05]  /*c270*/  @!P0 NANOSLEEP.SYNCS 0x989680 ;  /* 0x009896800000895d */ /* 0x008fea0003900000 */
[----:B------:R-:W3:Y:S02]  /*c280*/  @!P0 SYNCS.PHASECHK.TRANS64 P0, [R0+URZ+0x108], R3 ;  /* 0x00010803000085a7 */ /* 0x000ee400080010ff */
[----:B---3--:R-:W-:Y:S05]  /*c290*/  @!P0 BRA `(.L_x_192) ;  /* 0xfffffffc00f08947 */ /* 0x008fea000383ffff */
[----:B------:R-:W-:Y:S05]  /*c2a0*/  BRA `(.L_x_193) ;  /* 0xffffff8800ec7947 */ /* 0x000fea000383ffff */
.L_x_90:
[----:B-1----:R-:W-:-:S07]  /*c2b0*/  MOV R0, UR7 ;  /* 0x0000000700007c02 */ /* 0x002fce0008000f00 */
.L_x_194:
[----:B-1----:R1:W3:Y:S02]  /*c2c0*/  SYNCS.PHASECHK.TRANS64.TRYWAIT P0, [R0+URZ+0x110], R3 ;  /* 0x00011003000075a7 */ /* 0x0022e400080011ff */
[----:B---3--:R-:W-:Y:S05]  /*c2d0*/  @!P0 NANOSLEEP.SYNCS 0x989680 ;  /* 0x009896800000895d */ /* 0x008fea0003900000 */
[----:B------:R-:W3:Y:S02]  /*c2e0*/  @!P0 SYNCS.PHASECHK.TRANS64 P0, [R0+URZ+0x110], R3 ;  /* 0x00011003000085a7 */ /* 0x000ee400080010ff */
[----:B---3--:R-:W-:Y:S05]  /*c2f0*/  @!P0 BRA `(.L_x_194) ;  /* 0xfffffffc00f08947 */ /* 0x008fea000383ffff */
[----:B------:R-:W-:Y:S05]  /*c300*/  BRA `(.L_x_195) ;  /* 0xffffff8800dc7947 */ /* 0x000fea000383ffff */
.L_x_92:
[----:B--2---:R2:W4:Y:S02]  /*c310*/  SYNCS.PHASECHK.TRANS64.TRYWAIT P0, [R0+URZ+0x130], R3 ;  /* 0x00013003000075a7 */ /* 0x00452400080011ff */
[----:B----4-:R-:W-:Y:S05]  /*c320*/  @!P0 NANOSLEEP.SYNCS 0x989680 ;  /* 0x009896800000895d */ /* 0x010fea0003900000 */
[----:B------:R-:W4:Y:S02]  /*c330*/  @!P0 SYNCS.PHASECHK.TRANS64 P0, [R0+URZ+0x130], R3 ;  /* 0x00013003000085a7 */ /* 0x000f2400080010ff */
[----:B----4-:R-:W-:Y:S05]  /*c340*/  @!P0 BRA `(.L_x_92) ;  /* 0xfffffffc00f08947 */ /* 0x010fea000383ffff */
[----:B------:R-:W-:Y:S05]  /*c350*/  BRA `(.L_x_196) ;  /* 0xffffff8c00a47947 */ /* 0x000fea000383ffff */
.L_x_103:
[----:B-1----:R1:W3:Y:S02]  /*c360*/  SYNCS.PHASECHK.TRANS64.TRYWAIT P1, [R3+URZ+0xe0], R0 ;  /* 0x0000e000030075a7 */ /* 0x0022e400080211ff */
[----:B---3--:R-:W-:Y:S05]  /*c370*/  @!P1 NANOSLEEP.SYNCS 0x989680 ;  /* 0x009896800000995d */ /* 0x008fea0003900000 */
[----:B------:R-:W3:Y:S02]  /*c380*/  @!P1 SYNCS.PHASECHK.TRANS64 P1, [R3+URZ+0xe0], R0 ;  /* 0x0000e000030095a7 */ /* 0x000ee400080210ff */
[----:B---3--:R-:W-:Y:S05]  /*c390*/  @!P1 BRA `(.L_x_103) ;  /* 0xfffffffc00f09947 */ /* 0x008fea000383ffff */
[----:B------:R-:W-:Y:S05]  /*c3a0*/  BRA `(.L_x_102) ;  /* 0xffffff9800c87947 */ /* 0x000fea000383ffff */
.L_x_105:
[----:B-1----:R1:W4:Y:S02]  /*c3b0*/  SYNCS.PHASECHK.TRANS64.TRYWAIT P0, [R193+URZ+0x150], R2 ;  /* 0x00015002c10075a7 */ /* 0x00232400080011ff */
[----:B----4-:R-:W-:Y:S05]  /*c3c0*/  @!P0 NANOSLEEP.SYNCS 0x989680 ;  /* 0x009896800000895d */ /* 0x010fea0003900000 */
[----:B------:R-:W4:Y:S02]  /*c3d0*/  @!P0 SYNCS.PHASECHK.TRANS64 P0, [R193+URZ+0x150], R2 ;  /* 0x00015002c10085a7 */ /* 0x000f2400080010ff */
[----:B----4-:R-:W-:Y:S05]  /*c3e0*/  @!P0 BRA `(.L_x_105) ;  /* 0xfffffffc00f08947 */ /* 0x010fea000383ffff */
[----:B------:R-:W-:Y:S05]  /*c3f0*/  BRA `(.L_x_104) ;  /* 0xffffff9c00247947 */ /* 0x000fea000383ffff */
.L_x_114:
[----:B--2---:R2:W3:Y:S02]  /*c400*/  SYNCS.PHASECHK.TRANS64.TRYWAIT P0, [R204+URZ+0xe0], R3 ;  /* 0x0000e003cc0075a7 */ /* 0x0044e400080011ff */
[----:B---3--:R-:W-:Y:S05]  /*c410*/  @!P0 NANOSLEEP.SYNCS 0x989680 ;  /* 0x009896800000895d */ /* 0x008fea0003900000 */
[----:B------:R-:W3:Y:S02]  /*c420*/  @!P0 SYNCS.PHASECHK.TRANS64 P0, [R204+URZ+0xe0], R3 ;  /* 0x0000e003cc0085a7 */ /* 0x000ee400080010ff */
[----:B---3--:R-:W-:Y:S05]  /*c430*/  @!P0 BRA `(.L_x_114) ;  /* 0xfffffffc00f08947 */ /* 0x008fea000383ffff */
[----:B------:R-:W-:Y:S05]  /*c440*/  BRA `(.L_x_113) ;  /* 0xffffffb000307947 */ /* 0x000fea000383ffff */
.L_x_123:
[----:B--2---:R2:W3:Y:S02]  /*c450*/  SYNCS.PHASECHK.TRANS64.TRYWAIT P0, [R0+URZ+0xe0], R5 ;  /* 0x0000e005000075a7 */ /* 0x0044e400080011ff */
[----:B---3--:R-:W-:Y:S05]  /*c460*/  @!P0 NANOSLEEP.SYNCS 0x989680 ;  /* 0x009896800000895d */ /* 0x008fea0003900000 */
[----:B------:R-:W3:Y:S02]  /*c470*/  @!P0 SYNCS.PHASECHK.TRANS64 P0, [R0+URZ+0xe0], R5 ;  /* 0x0000e005000085a7 */ /* 0x000ee400080010ff */
[----:B---3--:R-:W-:Y:S05]  /*c480*/  @!P0 BRA `(.L_x_123) ;  /* 0xfffffffc00f08947 */ /* 0x008fea000383ffff */
[----:B------:R-:W-:Y:S05]  /*c490*/  BRA `(.L_x_122) ;  /* 0xffffffc400887947 */ /* 0x000fea000383ffff */
.L_x_132:
[----:B--2---:R2:W3:Y:S02]  /*c4a0*/  SYNCS.PHASECHK.TRANS64.TRYWAIT P0, [R0+URZ+0xe0], R3 ;  /* 0x0000e003000075a7 */ /* 0x0044e400080011ff */
[----:B---3--:R-:W-:Y:S05]  /*c4b0*/  @!P0 NANOSLEEP.SYNCS 0x989680 ;  /* 0x009896800000895d */ /* 0x008fea0003900000 */
[----:B------:R-:W3:Y:S02]  /*c4c0*/  @!P0 SYNCS.PHASECHK.TRANS64 P0, [R0+URZ+0xe0], R3 ;  /* 0x0000e003000085a7 */ /* 0x000ee400080010ff */
[----:B---3--:R-:W-:Y:S05]  /*c4d0*/  @!P0 BRA `(.L_x_132) ;  /* 0xfffffffc00f08947 */ /* 0x008fea000383ffff */
[----:B------:R-:W-:Y:S05]  /*c4e0*/  BRA `(.L_x_131) ;  /* 0xffffffd800ec7947 */ /* 0x000fea000383ffff */
        .weak           $__internal_0_$__cuda_sm10x_tcgen05_guardrail_trap_col_being_dealloced_not_returned_by_alloc
        .type           $__internal_0_$__cuda_sm10x_tcgen05_guardrail_trap_col_being_dealloced_not_returned_by_alloc,@function
        .size           $__internal_0_$__cuda_sm10x_tcgen05_guardrail_trap_col_being_dealloced_not_returned_by_alloc,($__internal_1_$__cuda_sm10x_tcgen05_guardrail_trap_phase_invalid_during_alloc - $__internal_0_$__cuda_sm10x_tcgen05_guardrail_trap_col_being_dealloced_not_returned_by_alloc)
$__internal_0_$__cuda_sm10x_tcgen05_guardrail_trap_col_being_dealloced_not_returned_by_alloc:
[----:B------:R-:W-:Y:S05]  /*c4f0*/  BPT.TRAP 0x1 ;  /* 0x000000040000795c */ /* 0x000fea0000300000 */
[----:B------:R-:W-:-:S04]  /*c500*/  HFMA2 R3, -RZ, RZ, 0, 0 ;  /* 0x00000000ff037431 */ /* 0x000fc800000001ff */
[----:B------:R-:W-:Y:S05]  /*c510*/  RET.REL.NODEC R2 `(_ZN7cutlass13device_kernelINS_4gemm6kernel13GemmUniversalIN4cute5tupleIJiiiiEEENS1_10collective13CollectiveMmaINS1_35MainloopSm100TmaUmmaWarpSpecializedILi14ELi2ELi2ENS5_IJNS4_1CILi1EEESB_SB_EEEEENS5_IJNSA_ILi128EEENSA_ILi256EEENSA_ILi32EEEEEENS_12float_e4m3_tENS5_IJlSB_lEEENS_12float_e5m2_tENS5_IJSB_llEEENS4_8TiledMMAINS4_8MMA_AtomIJNS4_10MMA_TraitsINS4_19SM100_MMA_F8F6F4_SSEJSI_SK_fSE_SF_NS4_17integral_constantINS4_4UMMA5MajorELSS_0EEENSQ_ISS_LSS_1EEENSQ_INSR_7ScaleInELSV_0EEESW_EEEEEENS4_6LayoutISC_NS5_IJNSA_ILi0EEES10_S10_EEEEENS5_IJNS4_10UnderscoreES13_S13_EEEEENS4_13SM90_TMA_LOADENS4_14ComposedLayoutINS4_7SwizzleILi1ELi4ELi3EEENS4_18smem_ptr_flag_bitsILi8EEENSZ_INS5_IJNSA_ILi8EEESG_EEENS5_IJSG_SB_EEEEEEEvNS4_8identityES16_NS17_INS18_ILi3ELi4ELi3EEES1B_NSZ_INS5_IJSE_S1C_EEENS5_IJSB_SE_EEEEEEEvS1H_EENS_8epilogue10collective18CollectiveEpilogueINS1O_23Sm100TmaWarpSpecializedILi4ELi2ELi64ELb0ELb0EEEJSH_NS5_IJNSZ_ISE_SB_EENSZ_INSA_ILi64EEESB_EEEEESI_SJ_SI_SJ_NS1O_6fusion15FusionCallbacksIS1S_NS1X_17LinearCombinationISI_fSI_fLNS_15FloatRoundStyleE2EEESH_S1W_JEEENS4_5SM1004TMEM4LOAD26SM100_TMEM_LOAD_32dp32b64xES16_NS17_INS18_ILi2ELi4ELi3EEES1B_NSZ_INS5_IJS1C_S1U_EEENS5_IJS1U_SB_EEEEEEENS4_39AutoVectorizingCopyWithAssumedAlignmentILi128EEENS4_14SM90_TMA_STOREES2B_S2D_S2D_EEEvvEEEEvNT_6ParamsE) ;  /* 0xffffff3802b87950 */ /* 0x000fea0003c3ffff */
        .weak           $__internal_1_$__cuda_sm10x_tcgen05_guardrail_trap_phase_invalid_during_alloc
        .type           $__internal_1_$__cuda_sm10x_tcgen05_guardrail_trap_phase_invalid_during_alloc,@function
        .size           $__internal_1_$__cuda_sm10x_tcgen05_guardrail_trap_phase_invalid_during_alloc,($__internal_2_$__cuda_sm10x_tcgen05_guardrail_trap_unallocated_columns_being_dealloced - $__internal_1_$__cuda_sm10x_tcgen05_guardrail_trap_phase_invalid_during_alloc)
$__internal_1_$__cuda_sm10x_tcgen05_guardrail_trap_phase_invalid_during_alloc:
[----:B------:R-:W-:Y:S05]  /*c520*/  BPT.TRAP 0x1 ;  /* 0x000000040000795c */ /* 0x000fea0000300000 */
[----:B------:R-:W-:-:S04]  /*c530*/  MOV R3, 0x0 ;  /* 0x0000000000037802 */ /* 0x000fc80000000f00 */
[----:B------:R-:W-:Y:S05]  /*c540*/  RET.REL.NODEC R2 `(_ZN7cutlass13device_kernelINS_4gemm6kernel13GemmUniversalIN4cute5tupleIJiiiiEEENS1_10collective13CollectiveMmaINS1_35MainloopSm100TmaUmmaWarpSpecializedILi14ELi2ELi2ENS5_IJNS4_1CILi1EEESB_SB_EEEEENS5_IJNSA_ILi128EEENSA_ILi256EEENSA_ILi32EEEEEENS_12float_e4m3_tENS5_IJlSB_lEEENS_12float_e5m2_tENS5_IJSB_llEEENS4_8TiledMMAINS4_8MMA_AtomIJNS4_10MMA_TraitsINS4_19SM100_MMA_F8F6F4_SSEJSI_SK_fSE_SF_NS4_17integral_constantINS4_4UMMA5MajorELSS_0EEENSQ_ISS_LSS_1EEENSQ_INSR_7ScaleInELSV_0EEESW_EEEEEENS4_6LayoutISC_NS5_IJNSA_ILi0EEES10_S10_EEEEENS5_IJNS4_10UnderscoreES13_S13_EEEEENS4_13SM90_TMA_LOADENS4_14ComposedLayoutINS4_7SwizzleILi1ELi4ELi3EEENS4_18smem_ptr_flag_bitsILi8EEENSZ_INS5_IJNSA_ILi8EEESG_EEENS5_IJSG_SB_EEEEEEEvNS4_8identityES16_NS17_INS18_ILi3ELi4ELi3EEES1B_NSZ_INS5_IJSE_S1C_EEENS5_IJSB_SE_EEEEEEEvS1H_EENS_8epilogue10collective18CollectiveEpilogueINS1O_23Sm100TmaWarpSpecializedILi4ELi2ELi64ELb0ELb0EEEJSH_NS5_IJNSZ_ISE_SB_EENSZ_INSA_ILi64EEESB_EEEEESI_SJ_SI_SJ_NS1O_6fusion15FusionCallbacksIS1S_NS1X_17LinearCombinationISI_fSI_fLNS_15FloatRoundStyleE2EEESH_S1W_JEEENS4_5SM1004TMEM4LOAD26SM100_TMEM_LOAD_32dp32b64xES16_NS17_INS18_ILi2ELi4ELi3EEES1B_NSZ_INS5_IJS1C_S1U_EEENS5_IJS1U_SB_EEEEEEENS4_39AutoVectorizingCopyWithAssumedAlignmentILi128EEENS4_14SM90_TMA_STOREES2B_S2D_S2D_EEEvvEEEEvNT_6ParamsE) ;  /* 0xffffff3802ac7950 */ /* 0x000fea0003c3ffff */
        .weak           $__internal_2_$__cuda_sm10x_tcgen05_guardrail_trap_unallocated_columns_being_dealloced
        .type           $__internal_2_$__cuda_sm10x_tcgen05_guardrail_trap_unallocated_columns_being_dealloced,@function
        .size           $__internal_2_$__cuda_sm10x_tcgen05_guardrail_trap_unallocated_columns_being_dealloced,(.L_x_198 - $__internal_2_$__cuda_sm10x_tcgen05_guardrail_trap_unallocated_columns_being_dealloced)
$__internal_2_$__cuda_sm10x_tcgen05_guardrail_trap_unallocated_columns_being_dealloced:
[----:B------:R-:W-:Y:S05]  /*c550*/  BPT.TRAP 0x1 ;  /* 0x000000040000795c */ /* 0x000fea0000300000 */
[----:B------:R-:W-:-:S04]  /*c560*/  HFMA2 R3, -RZ, RZ, 0, 0 ;  /* 0x00000000ff037431 */ /* 0x000fc800000001ff */
[----:B------:R-:W-:Y:S05]  /*c570*/  RET.REL.NODEC R2 `(_ZN7cutlass13device_kernelINS_4gemm6kernel13GemmUniversalIN4cute5tupleIJiiiiEEENS1_10collective13CollectiveMmaINS1_35MainloopSm100TmaUmmaWarpSpecializedILi14ELi2ELi2ENS5_IJNS4_1CILi1EEESB_SB_EEEEENS5_IJNSA_ILi128EEENSA_ILi256EEENSA_ILi32EEEEEENS_12float_e4m3_tENS5_IJlSB_lEEENS_12float_e5m2_tENS5_IJSB_llEEENS4_8TiledMMAINS4_8MMA_AtomIJNS4_10MMA_TraitsINS4_19SM100_MMA_F8F6F4_SSEJSI_SK_fSE_SF_NS4_17integral_constantINS4_4UMMA5MajorELSS_0EEENSQ_ISS_LSS_1EEENSQ_INSR_7ScaleInELSV_0EEESW_EEEEEENS4_6LayoutISC_NS5_IJNSA_ILi0EEES10_S10_EEEEENS5_IJNS4_10UnderscoreES13_S13_EEEEENS4_13SM90_TMA_LOADENS4_14ComposedLayoutINS4_7SwizzleILi1ELi4ELi3EEENS4_18smem_ptr_flag_bitsILi8EEENSZ_INS5_IJNSA_ILi8EEESG_EEENS5_IJSG_SB_EEEEEEEvNS4_8identityES16_NS17_INS18_ILi3ELi4ELi3EEES1B_NSZ_INS5_IJSE_S1C_EEENS5_IJSB_SE_EEEEEEEvS1H_EENS_8epilogue10collective18CollectiveEpilogueINS1O_23Sm100TmaWarpSpecializedILi4ELi2ELi64ELb0ELb0EEEJSH_NS5_IJNSZ_ISE_SB_EENSZ_INSA_ILi64EEESB_EEEEESI_SJ_SI_SJ_NS1O_6fusion15FusionCallbacksIS1S_NS1X_17LinearCombinationISI_fSI_fLNS_15FloatRoundStyleE2EEESH_S1W_JEEENS4_5SM1004TMEM4LOAD26SM100_TMEM_LOAD_32dp32b64xES16_NS17_INS18_ILi2ELi4ELi3EEES1B_NSZ_INS5_IJS1C_S1U_EEENS5_IJS1U_SB_EEEEEEENS4_39AutoVectorizingCopyWithAssumedAlignmentILi128EEENS4_14SM90_TMA_STOREES2B_S2D_S2D_EEEvvEEEEvNT_6ParamsE) ;  /* 0xffffff3802a07950 */ /* 0x000fea0003c3ffff */
.L_x_197:
[----:B------:R-:W-:-:S00]  /*c580*/  BRA `(.L_x_197) ;  /* 0xfffffffc00fc7947 */ /* 0x000fc0000383ffff */
[----:B------:R-:W-:-:S00]  /*c590*/  NOP ;  /* 0x0000000000007918 */ /* 0x000fc00000000000 */
        /* <DEDUP_REMOVED lines=14> */
.L_x_198:


//--------------------- .nv.global.init           --------------------------
	.section	.nv.global.init,"aw",@progbits
.nv.global.init:
	.type		$str$27,@object
	.size		$str$27,($str$28 - $str$27)
$str$27:
        /*0000*/ 	.byte	0x28, 0x61, 0x64, 0x64, 0x72, 0x65, 0x73, 0x73, 0x20, 0x26, 0x20, 0x6d, 0x61, 0x73, 0x6b, 0x29
        /*0010*/ 	.byte	0x20, 0x3d, 0x3d, 0x20, 0x30, 0x00
	.type		$str$28,@object
	.size		$str$28,($str$26 - $str$28)
$str$28:
        /*0016*/ 	.byte	0x2f, 0x74, 0x6d, 0x70, 0x2f, 0x63, 0x75, 0x74, 0x6c, 0x61, 0x73, 0x73, 0x5f, 0x73, 0x77, 0x65
        /*0026*/ 	.byte	0x65, 0x70, 0x5f, 0x73, 0x72, 0x63, 0x2f, 0x69, 0x6e, 0x63, 0x6c, 0x75, 0x64, 0x65, 0x2f, 0x63
        /*0036*/ 	.byte	0x75, 0x74, 0x65, 0x2f, 0x70, 0x6f, 0x69, 0x6e, 0x74, 0x65, 0x72, 0x5f, 0x66, 0x6c, 0x61, 0x67
        /*0046*/ 	.byte	0x67, 0x65, 0x64, 0x2e, 0x68, 0x70, 0x70, 0x00
	.type		$str$26,@object
	.size		$str$26,($str$25 - $str$26)
$str$26:
        /*004e*/ 	.byte	0x2f, 0x74, 0x6d, 0x70, 0x2f, 0x63, 0x75, 0x74, 0x6c, 0x61, 0x73, 0x73, 0x5f, 0x73, 0x77, 0x65
        /*005e*/ 	.byte	0x65, 0x70, 0x5f, 0x73, 0x72, 0x63, 0x2f, 0x69, 0x6e, 0x63, 0x6c, 0x75, 0x64, 0x65, 0x2f, 0x63
        /*006e*/ 	.byte	0x75, 0x74, 0x65, 0x2f, 0x61, 0x74, 0x6f, 0x6d, 0x2f, 0x63, 0x6f, 0x70, 0x79, 0x5f, 0x74, 0x72
        /*007e*/ 	.byte	0x61, 0x69, 0x74, 0x73, 0x5f, 0x73, 0x6d, 0x31, 0x30, 0x30, 0x2e, 0x68, 0x70, 0x70, 0x00
	.type		$str$25,@object
	.size		$str$25,(__unnamed_1 - $str$25)
$str$25:
        /*008d*/ 	.byte	0x28, 0x28, 0x75, 0x69, 0x6e, 0x74, 0x33, 0x32, 0x5f, 0x74, 0x28, 0x74, 0x68, 0x72, 0x65, 0x61
        /*009d*/ 	.byte	0x64, 0x49, 0x64, 0x78, 0x2e, 0x78, 0x29, 0x20, 0x2f, 0x20, 0x33, 0x32, 0x29, 0x20, 0x25, 0x20
        /*00ad*/ 	.byte	0x34, 0x29, 0x20, 0x3d, 0x3d, 0x20, 0x28, 0x28, 0x28, 0x74, 0x6d, 0x65, 0x6d, 0x5f, 0x61, 0x64
        /*00bd*/ 	.byte	0x64, 0x72, 0x20, 0x3e, 0x3e, 0x20, 0x31, 0x36, 0x29, 0x20, 0x2f, 0x20, 0x33, 0x32, 0x29, 0x20
        /*00cd*/ 	.byte	0x25, 0x20, 0x34, 0x29, 0x00
	.type		__unnamed_1,@object
	.size		__unnamed_1,(__unnamed_2 - __unnamed_1)
__unnamed_1:
        /*00d2*/ 	.byte	0x61, 0x75, 0x74, 0x6f, 0x20, 0x63, 0x75, 0x74, 0x65, 0x3a, 0x3a, 0x61, 0x73, 0x5f, 0x70, 0x6f
        /* <DEDUP_REMOVED lines=24> */
        /*0262*/ 	.byte	0x43, 0x3c, 0x38, 0x31, 0x39, 0x32, 0x3e, 0x3e, 0x3e, 0x3e, 0x5d, 0x00
	.type		__unnamed_2,@object
	.size		__unnamed_2,(__unnamed_3 - __unnamed_2)
__unnamed_2:
        /* <DEDUP_REMOVED lines=26> */
	.type		__unnamed_3,@object
	.size		__unnamed_3,(.L_3 - __unnamed_3)
__unnamed_3:
        /* <DEDUP_REMOVED lines=42> */
        /*06aa*/ 	.byte	0x3e, 0x3e, 0x3e, 0x3e, 0x5d, 0x00
.L_3:


//--------------------- .nv.shared._ZN7cutlass13device_kernelINS_4gemm6kernel13GemmUniversalIN4cute5tupleIJiiiiEEENS1_10collective13CollectiveMmaINS1_35MainloopSm100TmaUmmaWarpSpecializedILi14ELi2ELi2ENS5_IJNS4_1CILi1EEESB_SB_EEEEENS5_IJNSA_ILi128EEENSA_ILi256EEENSA_ILi32EEEEEENS_12float_e4m3_tENS5_IJlSB_lEEENS_12float_e5m2_tENS5_IJSB_llEEENS4_8TiledMMAINS4_8MMA_AtomIJNS4_10MMA_TraitsINS4_19SM100_MMA_F8F6F4_SSEJSI_SK_fSE_SF_NS4_17integral_constantINS4_4UMMA5MajorELSS_0EEENSQ_ISS_LSS_1EEENSQ_INSR_7ScaleInELSV_0EEESW_EEEEEENS4_6LayoutISC_NS5_IJNSA_ILi0EEES10_S10_EEEEENS5_IJNS4_10UnderscoreES13_S13_EEEEENS4_13SM90_TMA_LOADENS4_14ComposedLayoutINS4_7SwizzleILi1ELi4ELi3EEENS4_18smem_ptr_flag_bitsILi8EEENSZ_INS5_IJNSA_ILi8EEESG_EEENS5_IJSG_SB_EEEEEEEvNS4_8identityES16_NS17_INS18_ILi3ELi4ELi3EEES1B_NSZ_INS5_IJSE_S1C_EEENS5_IJSB_SE_EEEEEEEvS1H_EENS_8epilogue10collective18CollectiveEpilogueINS1O_23Sm100TmaWarpSpecializedILi4ELi2ELi64ELb0ELb0EEEJSH_NS5_IJNSZ_ISE_SB_EENSZ_INSA_ILi64EEESB_EEEEESI_SJ_SI_SJ_NS1O_6fusion15FusionCallbacksIS1S_NS1X_17LinearCombinationISI_fSI_fLNS_15FloatRoundStyleE2EEESH_S1W_JEEENS4_5SM1004TMEM4LOAD26SM100_TMEM_LOAD_32dp32b64xES16_NS17_INS18_ILi2ELi4ELi3EEES1B_NSZ_INS5_IJS1C_S1U_EEENS5_IJS1U_SB_EEEEEEENS4_39AutoVectorizingCopyWithAssumedAlignmentILi128EEENS4_14SM90_TMA_STOREES2B_S2D_S2D_EEEvvEEEEvNT_6ParamsE --------------------------
	.section	.nv.shared._ZN7cutlass13device_kernelINS_4gemm6kernel13GemmUniversalIN4cute5tupleIJiiiiEEENS1_10collective13CollectiveMmaINS1_35MainloopSm100TmaUmmaWarpSpecializedILi14ELi2ELi2ENS5_IJNS4_1CILi1EEESB_SB_EEEEENS5_IJNSA_ILi128EEENSA_ILi256EEENSA_ILi32EEEEEENS_12float_e4m3_tENS5_IJlSB_lEEENS_12float_e5m2_tENS5_IJSB_llEEENS4_8TiledMMAINS4_8MMA_AtomIJNS4_10MMA_TraitsINS4_19SM100_MMA_F8F6F4_SSEJSI_SK_fSE_SF_NS4_17integral_constantINS4_4UMMA5MajorELSS_0EEENSQ_ISS_LSS_1EEENSQ_INSR_7ScaleInELSV_0EEESW_EEEEEENS4_6LayoutISC_NS5_IJNSA_ILi0EEES10_S10_EEEEENS5_IJNS4_10UnderscoreES13_S13_EEEEENS4_13SM90_TMA_LOADENS4_14ComposedLayoutINS4_7SwizzleILi1ELi4ELi3EEENS4_18smem_ptr_flag_bitsILi8EEENSZ_INS5_IJNSA_ILi8EEESG_EEENS5_IJSG_SB_EEEEEEEvNS4_8identityES16_NS17_INS18_ILi3ELi4ELi3EEES1B_NSZ_INS5_IJSE_S1C_EEENS5_IJSB_SE_EEEEEEEvS1H_EENS_8epilogue10collective18CollectiveEpilogueINS1O_23Sm100TmaWarpSpecializedILi4ELi2ELi64ELb0ELb0EEEJSH_NS5_IJNSZ_ISE_SB_EENSZ_INSA_ILi64EEESB_EEEEESI_SJ_SI_SJ_NS1O_6fusion15FusionCallbacksIS1S_NS1X_17LinearCombinationISI_fSI_fLNS_15FloatRoundStyleE2EEESH_S1W_JEEENS4_5SM1004TMEM4LOAD26SM100_TMEM_LOAD_32dp32b64xES16_NS17_INS18_ILi2ELi4ELi3EEES1B_NSZ_INS5_IJS1C_S1U_EEENS5_IJS1U_SB_EEEEEEENS4_39AutoVectorizingCopyWithAssumedAlignmentILi128EEENS4_14SM90_TMA_STOREES2B_S2D_S2D_EEEvvEEEEvNT_6ParamsE,"aw",@nobits
	.sectionflags	@""
	.align	16
	.zero		1024


//--------------------- .nv.shared.reserved.0     --------------------------
	.section	.nv.shared.reserved.0,"aw",@nobits
	.weak		__nv_reservedSMEM_offset_0_alias
	.size		__nv_reservedSMEM_offset_0_alias, 0, 64
	.other		__nv_reservedSMEM_offset_0_alias,@"STO_CUDA_RESERVED_SHARED STV_DEFAULT"
__nv_reservedSMEM_offset_0_alias:
	.zero		0
.nv.shared.reserved.0:
	.zero		64
	.weak		__nv_reservedSMEM_tcgen05_partition
	.type		__nv_reservedSMEM_tcgen05_partition,@object
	.size		__nv_reservedSMEM_tcgen05_partition,(.L_0 - __nv_reservedSMEM_tcgen05_partition)
__nv_reservedSMEM_tcgen05_partition:
	.zero		32
.L_0:


//--------------------- .nv.global                --------------------------
	.section	.nv.global,"aw",@nobits
.nv.global:
	.type		_ZN40_INTERNAL_a7335fd6_4_k_cu_6211263f_161134cute1_E,@object
	.size		_ZN40_INTERNAL_a7335fd6_4_k_cu_6211263f_161134cute1_E,(_ZN40_INTERNAL_a7335fd6_4_k_cu_6211263f_161134cuda3std3__45__cpo6cbeginE - _ZN40_INTERNAL_a7335fd6_4_k_cu_6211263f_161134cute1_E)
_ZN40_INTERNAL_a7335fd6_4_k_cu_6211263f_161134cute1_E:
	.zero		1
	.type		_ZN40_INTERNAL_a7335fd6_4_k_cu_6211263f_161134cuda3std3__45__cpo6cbeginE,@object
	.size		_ZN40_INTERNAL_a7335fd6_4_k_cu_6211263f_161134cuda3std3__45__cpo6cbeginE,(_ZN40_INTERNAL_a7335fd6_4_k_cu_6211263f_161134cuda3std3__48in_placeE - _ZN40_INTERNAL_a7335fd6_4_k_cu_6211263f_161134cuda3std3__45__cpo6cbeginE)
_ZN40_INTERNAL_a7335fd6_4_k_cu_6211263f_161134cuda3std3__45__cpo6cbeginE:
	.zero		1
	.type		_ZN40_INTERNAL_a7335fd6_4_k_cu_6211263f_161134cuda3std3__48in_placeE,@object
	.size		_ZN40_INTERNAL_a7335fd6_4_k_cu_6211263f_161134cuda3std3__48in_placeE,(_ZN40_INTERNAL_a7335fd6_4_k_cu_6211263f_161134cuda3std6ranges3__45__cpo9iter_moveE - _ZN40_INTERNAL_a7335fd6_4_k_cu_6211263f_161134cuda3std3__48in_placeE)
_ZN40_INTERNAL_a7335fd6_4_k_cu_6211263f_161134cuda3std3__48in_placeE:
	.zero		1
	.type		_ZN40_INTERNAL_a7335fd6_4_k_cu_6211263f_161134cuda3std6ranges3__45__cpo9iter_moveE,@object
	.size		_ZN40_INTERNAL_a7335fd6_4_k_cu_6211263f_161134cuda3std6ranges3__45__cpo9iter_moveE,(_ZN40_INTERNAL_a7335fd6_4_k_cu_6211263f_161134cuda3std3__45__cpo5beginE - _ZN40_INTERNAL_a7335fd6_4_k_cu_6211263f_161134cuda3std6ranges3__45__cpo9iter_moveE)
_ZN40_INTERNAL_a7335fd6_4_k_cu_6211263f_161134cuda3std6ranges3__45__cpo9iter_moveE:
	.zero		1
	.type		_ZN40_INTERNAL_a7335fd6_4_k_cu_6211263f_161134cuda3std3__45__cpo5beginE,@object
	.size		_ZN40_INTERNAL_a7335fd6_4_k_cu_6211263f_161134cuda3std3__45__cpo5beginE,(_ZN40_INTERNAL_a7335fd6_4_k_cu_6211263f_161134cuda3std3__442_GLOBAL__N__a7335fd6_4_k_cu_6211263f_161136ignoreE - _ZN40_INTERNAL_a7335fd6_4_k_cu_6211263f_161134cuda3std3__45__cpo5beginE)
_ZN40_INTERNAL_a7335fd6_4_k_cu_6211263f_161134cuda3std3__45__cpo5beginE:
	.zero		1
	.type		_ZN40_INTERNAL_a7335fd6_4_k_cu_6211263f_161134cuda3std3__442_GLOBAL__N__a7335fd6_4_k_cu_6211263f_161136ignoreE,@object
	.size		_ZN40_INTERNAL_a7335fd6_4_k_cu_6211263f_161134cuda3std3__442_GLOBAL__N__a7335fd6_4_k_cu_6211263f_161136ignoreE,(_ZN40_INTERNAL_a7335fd6_4_k_cu_6211263f_161134cute7productE - _ZN40_INTERNAL_a7335fd6_4_k_cu_6211263f_161134cuda3std3__442_GLOBAL__N__a7335fd6_4_k_cu_6211263f_161136ignoreE)
_ZN40_INTERNAL_a7335fd6_4_k_cu_6211263f_161134cuda3std3__442_GLOBAL__N__a7335fd6_4_k_cu_6211263f_161136ignoreE:
	.zero		1
	.type		_ZN40_INTERNAL_a7335fd6_4_k_cu_6211263f_161134cute7productE,@object
	.size		_ZN40_INTERNAL_a7335fd6_4_k_cu_6211263f_161134cute7productE,(_ZN40_INTERNAL_a7335fd6_4_k_cu_6211263f_161134cuda3std3__45__cpo3endE - _ZN40_INTERNAL_a7335fd6_4_k_cu_6211263f_161134cute7productE)
_ZN40_INTERNAL_a7335fd6_4_k_cu_6211263f_161134cute7productE:
	.zero		1
	.type		_ZN40_INTERNAL_a7335fd6_4_k_cu_6211263f_161134cuda3std3__45__cpo3endE,@object
	.size		_ZN40_INTERNAL_a7335fd6_4_k_cu_6211263f_161134cuda3std3__45__cpo3endE,(_ZN40_INTERNAL_a7335fd6_4_k_cu_6211263f_161134cuda3std3__419piecewise_constructE - _ZN40_INTERNAL_a7335fd6_4_k_cu_6211263f_161134cuda3std3__45__cpo3endE)
_ZN40_INTERNAL_a7335fd6_4_k_cu_6211263f_161134cuda3std3__45__cpo3endE:
	.zero		1
	.type		_ZN40_INTERNAL_a7335fd6_4_k_cu_6211263f_161134cuda3std3__419piecewise_constructE,@object
	.size		_ZN40_INTERNAL_a7335fd6_4_k_cu_6211263f_161134cuda3std3__419piecewise_constructE,(_ZN40_INTERNAL_a7335fd6_4_k_cu_6211263f_161134cuda3std3__45__cpo4cendE - _ZN40_INTERNAL_a7335fd6_4_k_cu_6211263f_161134cuda3std3__419piecewise_constructE)
_ZN40_INTERNAL_a7335fd6_4_k_cu_6211263f_161134cuda3std3__419piecewise_constructE:
	.zero		1
	.type		_ZN40_INTERNAL_a7335fd6_4_k_cu_6211263f_161134cuda3std3__45__cpo4cendE,@object
	.size		_ZN40_INTERNAL_a7335fd6_4_k_cu_6211263f_161134cuda3std3__45__cpo4cendE,(_ZN40_INTERNAL_a7335fd6_4_k_cu_6211263f_161134cuda3std6ranges3__45__cpo4swapE - _ZN40_INTERNAL_a7335fd6_4_k_cu_6211263f_161134cuda3std3__45__cpo4cendE)
_ZN40_INTERNAL_a7335fd6_4_k_cu_6211263f_161134cuda3std3__45__cpo4cendE:
	.zero		1
	.type		_ZN40_INTERNAL_a7335fd6_4_k_cu_6211263f_161134cuda3std6ranges3__45__cpo4swapE,@object
	.size		_ZN40_INTERNAL_a7335fd6_4_k_cu_6211263f_161134cuda3std6ranges3__45__cpo4swapE,(.L_11 - _ZN40_INTERNAL_a7335fd6_4_k_cu_6211263f_161134cuda3std6ranges3__45__cpo4swapE)
_ZN40_INTERNAL_a7335fd6_4_k_cu_6211263f_161134cuda3std6ranges3__45__cpo4swapE:
	.zero		1
.L_11:


//--------------------- .nv.constant0._ZN7cutlass13device_kernelINS_4gemm6kernel13GemmUniversalIN4cute5tupleIJiiiiEEENS1_10collective13CollectiveMmaINS1_35MainloopSm100TmaUmmaWarpSpecializedILi14ELi2ELi2ENS5_IJNS4_1CILi1EEESB_SB_EEEEENS5_IJNSA_ILi128EEENSA_ILi256EEENSA_ILi32EEEEEENS_12float_e4m3_tENS5_IJlSB_lEEENS_12float_e5m2_tENS5_IJSB_llEEENS4_8TiledMMAINS4_8MMA_AtomIJNS4_10MMA_TraitsINS4_19SM100_MMA_F8F6F4_SSEJSI_SK_fSE_SF_NS4_17integral_constantINS4_4UMMA5MajorELSS_0EEENSQ_ISS_LSS_1EEENSQ_INSR_7ScaleInELSV_0EEESW_EEEEEENS4_6LayoutISC_NS5_IJNSA_ILi0EEES10_S10_EEEEENS5_IJNS4_10UnderscoreES13_S13_EEEEENS4_13SM90_TMA_LOADENS4_14ComposedLayoutINS4_7SwizzleILi1ELi4ELi3EEENS4_18smem_ptr_flag_bitsILi8EEENSZ_INS5_IJNSA_ILi8EEESG_EEENS5_IJSG_SB_EEEEEEEvNS4_8identityES16_NS17_INS18_ILi3ELi4ELi3EEES1B_NSZ_INS5_IJSE_S1C_EEENS5_IJSB_SE_EEEEEEEvS1H_EENS_8epilogue10collective18CollectiveEpilogueINS1O_23Sm100TmaWarpSpecializedILi4ELi2ELi64ELb0ELb0EEEJSH_NS5_IJNSZ_ISE_SB_EENSZ_INSA_ILi64EEESB_EEEEESI_SJ_SI_SJ_NS1O_6fusion15FusionCallbacksIS1S_NS1X_17LinearCombinationISI_fSI_fLNS_15FloatRoundStyleE2EEESH_S1W_JEEENS4_5SM1004TMEM4LOAD26SM100_TMEM_LOAD_32dp32b64xES16_NS17_INS18_ILi2ELi4ELi3EEES1B_NSZ_INS5_IJS1C_S1U_EEENS5_IJS1U_SB_EEEEEEENS4_39AutoVectorizingCopyWithAssumedAlignmentILi128EEENS4_14SM90_TMA_STOREES2B_S2D_S2D_EEEvvEEEEvNT_6ParamsE --------------------------
	.section	.nv.constant0._ZN7cutlass13device_kernelINS_4gemm6kernel13GemmUniversalIN4cute5tupleIJiiiiEEENS1_10collective13CollectiveMmaINS1_35MainloopSm100TmaUmmaWarpSpecializedILi14ELi2ELi2ENS5_IJNS4_1CILi1EEESB_SB_EEEEENS5_IJNSA_ILi128EEENSA_ILi256EEENSA_ILi32EEEEEENS_12float_e4m3_tENS5_IJlSB_lEEENS_12float_e5m2_tENS5_IJSB_llEEENS4_8TiledMMAINS4_8MMA_AtomIJNS4_10MMA_TraitsINS4_19SM100_MMA_F8F6F4_SSEJSI_SK_fSE_SF_NS4_17integral_constantINS4_4UMMA5MajorELSS_0EEENSQ_ISS_LSS_1EEENSQ_INSR_7ScaleInELSV_0EEESW_EEEEEENS4_6LayoutISC_NS5_IJNSA_ILi0EEES10_S10_EEEEENS5_IJNS4_10UnderscoreES13_S13_EEEEENS4_13SM90_TMA_LOADENS4_14ComposedLayoutINS4_7SwizzleILi1ELi4ELi3EEENS4_18smem_ptr_flag_bitsILi8EEENSZ_INS5_IJNSA_ILi8EEESG_EEENS5_IJSG_SB_EEEEEEEvNS4_8identityES16_NS17_INS18_ILi3ELi4ELi3EEES1B_NSZ_INS5_IJSE_S1C_EEENS5_IJSB_SE_EEEEEEEvS1H_EENS_8epilogue10collective18CollectiveEpilogueINS1O_23Sm100TmaWarpSpecializedILi4ELi2ELi64ELb0ELb0EEEJSH_NS5_IJNSZ_ISE_SB_EENSZ_INSA_ILi64EEESB_EEEEESI_SJ_SI_SJ_NS1O_6fusion15FusionCallbacksIS1S_NS1X_17LinearCombinationISI_fSI_fLNS_15FloatRoundStyleE2EEESH_S1W_JEEENS4_5SM1004TMEM4LOAD26SM100_TMEM_LOAD_32dp32b64xES16_NS17_INS18_ILi2ELi4ELi3EEES1B_NSZ_INS5_IJS1C_S1U_EEENS5_IJS1U_SB_EEEEEEENS4_39AutoVectorizingCopyWithAssumedAlignmentILi128EEENS4_14SM90_TMA_STOREES2B_S2D_S2D_EEEvvEEEEvNT_6ParamsE,"a",@progbits
	.sectionflags	@""
	.align	4
.nv.constant0._ZN7cutlass13device_kernelINS_4gemm6kernel13GemmUniversalIN4cute5tupleIJiiiiEEENS1_10collective13CollectiveMmaINS1_35MainloopSm100TmaUmmaWarpSpecializedILi14ELi2ELi2ENS5_IJNS4_1CILi1EEESB_SB_EEEEENS5_IJNSA_ILi128EEENSA_ILi256EEENSA_ILi32EEEEEENS_12float_e4m3_tENS5_IJlSB_lEEENS_12float_e5m2_tENS5_IJSB_llEEENS4_8TiledMMAINS4_8MMA_AtomIJNS4_10MMA_TraitsINS4_19SM100_MMA_F8F6F4_SSEJSI_SK_fSE_SF_NS4_17integral_constantINS4_4UMMA5MajorELSS_0EEENSQ_ISS_LSS_1EEENSQ_INSR_7ScaleInELSV_0EEESW_EEEEEENS4_6LayoutISC_NS5_IJNSA_ILi0EEES10_S10_EEEEENS5_IJNS4_10UnderscoreES13_S13_EEEEENS4_13SM90_TMA_LOADENS4_14ComposedLayoutINS4_7SwizzleILi1ELi4ELi3EEENS4_18smem_ptr_flag_bitsILi8EEENSZ_INS5_IJNSA_ILi8EEESG_EEENS5_IJSG_SB_EEEEEEEvNS4_8identityES16_NS17_INS18_ILi3ELi4ELi3EEES1B_NSZ_INS5_IJSE_S1C_EEENS5_IJSB_SE_EEEEEEEvS1H_EENS_8epilogue10collective18CollectiveEpilogueINS1O_23Sm100TmaWarpSpecializedILi4ELi2ELi64ELb0ELb0EEEJSH_NS5_IJNSZ_ISE_SB_EENSZ_INSA_ILi64EEESB_EEEEESI_SJ_SI_SJ_NS1O_6fusion15FusionCallbacksIS1S_NS1X_17LinearCombinationISI_fSI_fLNS_15FloatRoundStyleE2EEESH_S1W_JEEENS4_5SM1004TMEM4LOAD26SM100_TMEM_LOAD_32dp32b64xES16_NS17_INS18_ILi2ELi4ELi3EEES1B_NSZ_INS5_IJS1C_S1U_EEENS5_IJS1U_SB_EEEEEEENS4_39AutoVectorizingCopyWithAssumedAlignmentILi128EEENS4_14SM90_TMA_STOREES2B_S2D_S2D_EEEvvEEEEvNT_6ParamsE:
	.zero		2944


//--------------------- SYMBOLS --------------------------

	.type		.nv.reservedSmem.offset0,@object
	.size		.nv.reservedSmem.offset0,0x4
	.type		.nv.reservedSmem.cap,@object
	.size		.nv.reservedSmem.cap,0x4
	.type		__assertfail,@function
